//
// Generated by NVIDIA NVVM Compiler
//
// Compiler Build ID: CL-36424714
// Cuda compilation tools, release 13.0, V13.0.88
// Based on NVVM 20.0.0
//

.version 9.0
.target sm_100
.address_size 64

	// .globl	_Z7computefffffffiiffffffffffffffffffffff
.extern .func  (.param .b32 func_retval0) vprintf
(
	.param .b64 vprintf_param_0,
	.param .b64 vprintf_param_1
)
;
.global .align 1 .b8 $str[7] = {37, 46, 49, 55, 103, 10};
.global .align 4 .b8 __cudart_i2opi_f[24] = {65, 144, 67, 60, 153, 149, 98, 219, 192, 221, 52, 245, 209, 87, 39, 252, 41, 21, 68, 78, 110, 131, 249, 162};

.visible .entry _Z7computefffffffiiffffffffffffffffffffff(
	.param .f32 _Z7computefffffffiiffffffffffffffffffffff_param_0,
	.param .f32 _Z7computefffffffiiffffffffffffffffffffff_param_1,
	.param .f32 _Z7computefffffffiiffffffffffffffffffffff_param_2,
	.param .f32 _Z7computefffffffiiffffffffffffffffffffff_param_3,
	.param .f32 _Z7computefffffffiiffffffffffffffffffffff_param_4,
	.param .f32 _Z7computefffffffiiffffffffffffffffffffff_param_5,
	.param .f32 _Z7computefffffffiiffffffffffffffffffffff_param_6,
	.param .u32 _Z7computefffffffiiffffffffffffffffffffff_param_7,
	.param .u32 _Z7computefffffffiiffffffffffffffffffffff_param_8,
	.param .f32 _Z7computefffffffiiffffffffffffffffffffff_param_9,
	.param .f32 _Z7computefffffffiiffffffffffffffffffffff_param_10,
	.param .f32 _Z7computefffffffiiffffffffffffffffffffff_param_11,
	.param .f32 _Z7computefffffffiiffffffffffffffffffffff_param_12,
	.param .f32 _Z7computefffffffiiffffffffffffffffffffff_param_13,
	.param .f32 _Z7computefffffffiiffffffffffffffffffffff_param_14,
	.param .f32 _Z7computefffffffiiffffffffffffffffffffff_param_15,
	.param .f32 _Z7computefffffffiiffffffffffffffffffffff_param_16,
	.param .f32 _Z7computefffffffiiffffffffffffffffffffff_param_17,
	.param .f32 _Z7computefffffffiiffffffffffffffffffffff_param_18,
	.param .f32 _Z7computefffffffiiffffffffffffffffffffff_param_19,
	.param .f32 _Z7computefffffffiiffffffffffffffffffffff_param_20,
	.param .f32 _Z7computefffffffiiffffffffffffffffffffff_param_21,
	.param .f32 _Z7computefffffffiiffffffffffffffffffffff_param_22,
	.param .f32 _Z7computefffffffiiffffffffffffffffffffff_param_23,
	.param .f32 _Z7computefffffffiiffffffffffffffffffffff_param_24,
	.param .f32 _Z7computefffffffiiffffffffffffffffffffff_param_25,
	.param .f32 _Z7computefffffffiiffffffffffffffffffffff_param_26,
	.param .f32 _Z7computefffffffiiffffffffffffffffffffff_param_27,
	.param .f32 _Z7computefffffffiiffffffffffffffffffffff_param_28,
	.param .f32 _Z7computefffffffiiffffffffffffffffffffff_param_29,
	.param .f32 _Z7computefffffffiiffffffffffffffffffffff_param_30
)
{
	.local .align 8 .b8 	__local_depot0[40];
	.reg .b64 	%SP;
	.reg .b64 	%SPL;
	.reg .pred 	%p<22>;
	.reg .b32 	%r<55>;
	.reg .b32 	%f<133>;
	.reg .b64 	%rd<25>;
	.reg .b64 	%fd<4>;

	mov.u64 	%SPL, __local_depot0;
	cvta.local.u64 	%SP, %SPL;
	ld.param.f32 	%f132, [_Z7computefffffffiiffffffffffffffffffffff_param_0];
	ld.param.f32 	%f39, [_Z7computefffffffiiffffffffffffffffffffff_param_1];
	ld.param.f32 	%f40, [_Z7computefffffffiiffffffffffffffffffffff_param_2];
	ld.param.f32 	%f41, [_Z7computefffffffiiffffffffffffffffffffff_param_3];
	ld.param.f32 	%f23, [_Z7computefffffffiiffffffffffffffffffffff_param_5];
	ld.param.f32 	%f24, [_Z7computefffffffiiffffffffffffffffffffff_param_6];
	ld.param.u32 	%r22, [_Z7computefffffffiiffffffffffffffffffffff_param_7];
	ld.param.u32 	%r23, [_Z7computefffffffiiffffffffffffffffffffff_param_8];
	ld.param.f32 	%f25, [_Z7computefffffffiiffffffffffffffffffffff_param_12];
	ld.param.f32 	%f26, [_Z7computefffffffiiffffffffffffffffffffff_param_13];
	ld.param.f32 	%f27, [_Z7computefffffffiiffffffffffffffffffffff_param_14];
	ld.param.f32 	%f28, [_Z7computefffffffiiffffffffffffffffffffff_param_20];
	ld.param.f32 	%f29, [_Z7computefffffffiiffffffffffffffffffffff_param_21];
	ld.param.f32 	%f30, [_Z7computefffffffiiffffffffffffffffffffff_param_22];
	ld.param.f32 	%f31, [_Z7computefffffffiiffffffffffffffffffffff_param_23];
	ld.param.f32 	%f32, [_Z7computefffffffiiffffffffffffffffffffff_param_24];
	ld.param.f32 	%f33, [_Z7computefffffffiiffffffffffffffffffffff_param_25];
	ld.param.f32 	%f34, [_Z7computefffffffiiffffffffffffffffffffff_param_26];
	ld.param.f32 	%f35, [_Z7computefffffffiiffffffffffffffffffffff_param_27];
	ld.param.f32 	%f36, [_Z7computefffffffiiffffffffffffffffffffff_param_28];
	ld.param.f32 	%f37, [_Z7computefffffffiiffffffffffffffffffffff_param_29];
	ld.param.f32 	%f38, [_Z7computefffffffiiffffffffffffffffffffff_param_30];
	add.u64 	%rd1, %SPL, 0;
	mov.f32 	%f42, 0f0000000C;
	mul.rn.f32 	%f43, %f42, %f42;
	add.f32 	%f44, %f43, 0f00000000;
	fma.rn.f32 	%f45, %f43, 0f37CBAC00, 0fBAB607ED;
	fma.rn.f32 	%f46, %f45, %f43, 0f3D2AAABB;
	fma.rn.f32 	%f47, %f46, %f43, 0fBEFFFFFF;
	fma.rn.f32 	%f48, %f47, %f44, 0f3F800000;
	add.f32 	%f49, %f39, %f48;
	mov.f32 	%f50, 0f40800000;
	mul.rn.f32 	%f51, %f49, %f50;
	mov.f32 	%f52, 0f3F800000;
	mul.rn.f32 	%f53, %f51, %f52;
	mul.rn.f32 	%f54, %f53, %f52;
	mul.rn.f32 	%f55, %f54, %f52;
	mov.f32 	%f56, 0fBD860DE6;
	sub.f32 	%f57, %f56, %f55;
	setp.leu.f32 	%p1, %f132, %f57;
	add.f32 	%f58, %f40, %f41;
	setp.leu.f32 	%p2, %f132, %f58;
	or.pred  	%p3, %p2, %p1;
	@%p3 bra 	$L__BB0_21;
	ld.param.f32 	%f124, [_Z7computefffffffiiffffffffffffffffffffff_param_4];
	sub.f32 	%f59, %f124, %f23;
	add.f32 	%f60, %f59, %f24;
	setp.leu.f32 	%p4, %f132, %f60;
	@%p4 bra 	$L__BB0_21;
	add.f32 	%f61, %f26, 0f7B49964B;
	div.rn.f32 	%f62, %f25, %f61;
	mov.f32 	%f63, 0f00000000;
	div.rn.f32 	%f64, %f63, %f62;
	add.f32 	%f132, %f64, 0f7BA0D0AE;
	mul.f32 	%f65, %f27, 0f00000000;
	mov.f32 	%f66, 0f00000076;
	div.rn.f32 	%f67, %f66, %f65;
	setp.geu.f32 	%p5, %f132, %f67;
	@%p5 bra 	$L__BB0_12;
	fma.rn.f32 	%f68, %f29, 0f7B587E69, %f28;
	abs.f32 	%f69, %f68;
	abs.f32 	%f70, %f69;
	mul.f32 	%f71, %f70, 0f4038AA3B;
	ex2.approx.ftz.f32 	%f72, %f71;
	add.f32 	%f73, %f72, 0f3F800000;
	rcp.approx.ftz.f32 	%f74, %f73;
	fma.rn.f32 	%f75, %f74, 0fC0000000, 0f3F800000;
	setp.ge.f32 	%p6, %f70, 0f41102CB4;
	selp.f32 	%f76, 0f3F800000, %f75, %p6;
	copysign.f32 	%f77, %f69, %f76;
	mul.f32 	%f78, %f69, %f69;
	fma.rn.f32 	%f79, %f78, 0f3C80F082, 0fBD563CAE;
	fma.rn.f32 	%f80, %f79, %f78, 0f3E085941;
	fma.rn.f32 	%f81, %f80, %f78, 0fBEAAA9ED;
	fma.rn.f32 	%f82, %f81, %f78, 0f00000000;
	fma.rn.f32 	%f83, %f82, %f69, %f69;
	setp.ge.f32 	%p7, %f70, 0f3F19999A;
	selp.f32 	%f84, %f77, %f83, %p7;
	add.f32 	%f2, %f84, 0f7A1461A0;
	mul.f32 	%f85, %f2, 0f3F22F983;
	cvt.rni.s32.f32 	%r52, %f85;
	cvt.rn.f32.s32 	%f86, %r52;
	fma.rn.f32 	%f87, %f86, 0fBFC90FDA, %f2;
	fma.rn.f32 	%f88, %f86, 0fB3A22168, %f87;
	fma.rn.f32 	%f125, %f86, 0fA7C234C5, %f88;
	abs.f32 	%f4, %f2;
	setp.ltu.f32 	%p8, %f4, 0f47CE4780;
	@%p8 bra 	$L__BB0_11;
	setp.neu.f32 	%p9, %f4, 0f7F800000;
	@%p9 bra 	$L__BB0_6;
	mov.f32 	%f91, 0f00000000;
	mul.rn.f32 	%f125, %f2, %f91;
	mov.b32 	%r52, 0;
	bra.uni 	$L__BB0_11;
$L__BB0_6:
	mov.b32 	%r2, %f2;
	shl.b32 	%r25, %r2, 8;
	or.b32  	%r3, %r25, -2147483648;
	mov.b64 	%rd24, 0;
	mov.b32 	%r49, 0;
	mov.u64 	%rd22, __cudart_i2opi_f;
	mov.u64 	%rd23, %rd1;
$L__BB0_7:
	.pragma "nounroll";
	ld.global.nc.u32 	%r26, [%rd22];
	mad.wide.u32 	%rd12, %r26, %r3, %rd24;
	shr.u64 	%rd24, %rd12, 32;
	st.local.u32 	[%rd23], %rd12;
	add.s32 	%r49, %r49, 1;
	add.s64 	%rd23, %rd23, 4;
	add.s64 	%rd22, %rd22, 4;
	setp.ne.s32 	%p10, %r49, 6;
	@%p10 bra 	$L__BB0_7;
	shr.u32 	%r27, %r2, 23;
	st.local.u32 	[%rd1+24], %rd24;
	and.b32  	%r6, %r27, 31;
	and.b32  	%r28, %r27, 224;
	add.s32 	%r29, %r28, -128;
	shr.u32 	%r30, %r29, 5;
	mul.wide.u32 	%rd13, %r30, 4;
	sub.s64 	%rd8, %rd1, %rd13;
	ld.local.u32 	%r50, [%rd8+24];
	ld.local.u32 	%r51, [%rd8+20];
	setp.eq.s32 	%p11, %r6, 0;
	@%p11 bra 	$L__BB0_10;
	shf.l.wrap.b32 	%r50, %r51, %r50, %r6;
	ld.local.u32 	%r31, [%rd8+16];
	shf.l.wrap.b32 	%r51, %r31, %r51, %r6;
$L__BB0_10:
	shr.u32 	%r32, %r50, 30;
	shf.l.wrap.b32 	%r33, %r51, %r50, 2;
	shl.b32 	%r34, %r51, 2;
	shr.u32 	%r35, %r33, 31;
	add.s32 	%r36, %r35, %r32;
	neg.s32 	%r37, %r36;
	setp.lt.s32 	%p12, %r2, 0;
	selp.b32 	%r52, %r37, %r36, %p12;
	xor.b32  	%r38, %r33, %r2;
	shr.s32 	%r39, %r33, 31;
	xor.b32  	%r40, %r39, %r33;
	xor.b32  	%r41, %r39, %r34;
	cvt.u64.u32 	%rd14, %r40;
	shl.b64 	%rd15, %rd14, 32;
	cvt.u64.u32 	%rd16, %r41;
	or.b64  	%rd17, %rd15, %rd16;
	cvt.rn.f64.s64 	%fd1, %rd17;
	mul.f64 	%fd2, %fd1, 0d3BF921FB54442D19;
	cvt.rn.f32.f64 	%f89, %fd2;
	neg.f32 	%f90, %f89;
	setp.lt.s32 	%p13, %r38, 0;
	selp.f32 	%f125, %f90, %f89, %p13;
$L__BB0_11:
	add.s32 	%r43, %r52, 1;
	mul.rn.f32 	%f92, %f125, %f125;
	and.b32  	%r44, %r52, 1;
	setp.eq.b32 	%p14, %r44, 1;
	selp.f32 	%f93, %f125, 0f3F800000, %p14;
	fma.rn.f32 	%f94, %f92, %f93, 0f00000000;
	fma.rn.f32 	%f95, %f92, 0f37CBAC00, 0fBAB607ED;
	selp.f32 	%f96, 0fB94D4153, %f95, %p14;
	selp.f32 	%f97, 0f3C0885E4, 0f3D2AAABB, %p14;
	fma.rn.f32 	%f98, %f96, %f92, %f97;
	selp.f32 	%f99, 0fBE2AAAA8, 0fBEFFFFFF, %p14;
	fma.rn.f32 	%f100, %f98, %f92, %f99;
	fma.rn.f32 	%f101, %f100, %f94, %f93;
	and.b32  	%r45, %r43, 2;
	setp.eq.s32 	%p15, %r45, 0;
	mov.f32 	%f102, 0f00000000;
	sub.f32 	%f103, %f102, %f101;
	selp.f32 	%f104, %f101, %f103, %p15;
	sub.f32 	%f105, %f102, %f104;
	add.f32 	%f106, %f30, %f31;
	add.f32 	%f132, %f106, %f105;
$L__BB0_12:
	setp.lt.s32 	%p16, %r22, 1;
	@%p16 bra 	$L__BB0_14;
	div.rn.f32 	%f107, %f33, 0f80000065;
	add.f32 	%f108, %f107, 0f80000009;
	mul.f32 	%f132, %f32, %f108;
$L__BB0_14:
	setp.lt.s32 	%p17, %r23, 1;
	@%p17 bra 	$L__BB0_21;
	mul.f32 	%f12, %f34, %f35;
	mul.f32 	%f110, %f36, 0f00000007;
	fma.rn.f32 	%f111, %f38, 0f7F800000, 0f82411383;
	mul.f32 	%f112, %f111, 0fD0226492;
	mul.f32 	%f113, %f37, %f112;
	abs.f32 	%f114, %f113;
	add.f32 	%f115, %f114, 0f83C7221C;
	mul.f32 	%f13, %f110, %f115;
	and.b32  	%r15, %r23, 3;
	setp.lt.u32 	%p18, %r23, 4;
	@%p18 bra 	$L__BB0_18;
	and.b32  	%r46, %r23, 2147483644;
	neg.s32 	%r53, %r46;
$L__BB0_17:
	add.f32 	%f116, %f12, %f132;
	add.f32 	%f117, %f13, %f116;
	add.f32 	%f118, %f12, %f117;
	add.f32 	%f119, %f13, %f118;
	add.f32 	%f120, %f12, %f119;
	add.f32 	%f121, %f13, %f120;
	add.f32 	%f122, %f12, %f121;
	add.f32 	%f132, %f13, %f122;
	add.s32 	%r53, %r53, 4;
	setp.ne.s32 	%p19, %r53, 0;
	@%p19 bra 	$L__BB0_17;
$L__BB0_18:
	setp.eq.s32 	%p20, %r15, 0;
	@%p20 bra 	$L__BB0_21;
	neg.s32 	%r54, %r15;
$L__BB0_20:
	.pragma "nounroll";
	add.f32 	%f123, %f12, %f132;
	add.f32 	%f132, %f13, %f123;
	add.s32 	%r54, %r54, 1;
	setp.ne.s32 	%p21, %r54, 0;
	@%p21 bra 	$L__BB0_20;
$L__BB0_21:
	add.u64 	%rd18, %SP, 32;
	add.u64 	%rd19, %SPL, 32;
	cvt.f64.f32 	%fd3, %f132;
	st.local.f64 	[%rd19], %fd3;
	mov.u64 	%rd20, $str;
	cvta.global.u64 	%rd21, %rd20;
	{ // callseq 0, 0
	.param .b64 param0;
	st.param.b64 	[param0], %rd21;
	.param .b64 param1;
	st.param.b64 	[param1], %rd18;
	.param .b32 retval0;
	call.uni (retval0), 
	vprintf, 
	(
	param0, 
	param1
	);
	ld.param.b32 	%r47, [retval0];
	} // callseq 0
	ret;

}


// ===== COMPILED SASS (sm_100) =====

	.target	sm_100

	.elftype	@"ET_EXEC"


//--------------------- .note.nv.tkinfo           --------------------------
	.section	.note.nv.tkinfo,"",@"SHT_NOTE"
	.sectionflags	@"SHF_NOTE_NV_TKINFO"
	.tkinfo
        /*0018*/ 	.word	0x00000002
        /*0030*/ 	.string	""
        /*0030*/ 	.string	"ptxas"
        /*0030*/ 	.string	"Cuda compilation tools, release 13.0, V13.0.88"
        /*0030*/ 	.string	"Build cuda_13.0.r13.0/compiler.36424714_0"
        /*0030*/ 	.string	"-arch sm_100 -m 64 "



//--------------------- .note.nv.cuinfo           --------------------------
	.section	.note.nv.cuinfo,"",@"SHT_NOTE"
	.sectionflags	@"SHF_NOTE_NV_CUINFO"
        /*0018*/ 	.short	0x0002
        /*001a*/ 	.short	0x0064
        /*001c*/ 	.short	0x0082
	.zero		2


//--------------------- .nv.info                  --------------------------
	.section	.nv.info,"",@"SHT_CUDA_INFO"
	.align	4


	//----- nvinfo : EIATTR_REGCOUNT
	.align		4
        /*0000*/ 	.byte	0x04, 0x2f
        /*0002*/ 	.short	(.L_3 - .L_2)
	.align		4
.L_2:
        /*0004*/ 	.word	index@(_Z7computefffffffiiffffffffffffffffffffff)
        /*0008*/ 	.word	0x00000018


	//----- nvinfo : EIATTR_FRAME_SIZE
	.align		4
.L_3:
        /*000c*/ 	.byte	0x04, 0x11
        /*000e*/ 	.short	(.L_5 - .L_4)
	.align		4
.L_4:
        /*0010*/ 	.word	index@($__internal_0_$__cuda_sm3x_div_rn_noftz_f32_slowpath)
        /*0014*/ 	.word	0x00000028


	//----- nvinfo : EIATTR_FRAME_SIZE
	.align		4
.L_5:
        /*0018*/ 	.byte	0x04, 0x11
        /*001a*/ 	.short	(.L_7 - .L_6)
	.align		4
.L_6:
        /*001c*/ 	.word	index@(_Z7computefffffffiiffffffffffffffffffffff)
        /*0020*/ 	.word	0x00000028


	//----- nvinfo : EIATTR_MIN_STACK_SIZE
	.align		4
.L_7:
        /*0024*/ 	.byte	0x04, 0x12
        /*0026*/ 	.short	(.L_9 - .L_8)
	.align		4
.L_8:
        /*0028*/ 	.word	index@(_Z7computefffffffiiffffffffffffffffffffff)
        /*002c*/ 	.word	0x00000028
.L_9:


//--------------------- .nv.compat                --------------------------
	.section	.nv.compat,"",@"SHT_CUDA_COMPAT_INFO"
	.align	4
        /*0000*/ 	.byte	0x02, 0x09, 0x00, 0x00, 0x02, 0x02, 0x01, 0x00, 0x02, 0x05, 0x05, 0x00, 0x03, 0x07, 0x01, 0x01
        /*0010*/ 	.byte	0x02, 0x03, 0x00, 0x00, 0x02, 0x06, 0x01, 0x00, 0x04, 0x0b, 0x08, 0x00, 0x01, 0x00, 0x00, 0x00
        /*0020*/ 	.byte	0x00, 0x00, 0x00, 0x00


//--------------------- .nv.info._Z7computefffffffiiffffffffffffffffffffff --------------------------
	.section	.nv.info._Z7computefffffffiiffffffffffffffffffffff,"",@"SHT_CUDA_INFO"
	.sectionflags	@""
	.align	4


	//----- nvinfo : EIATTR_CUDA_API_VERSION
	.align		4
        /*0000*/ 	.byte	0x04, 0x37
        /*0002*/ 	.short	(.L_11 - .L_10)
.L_10:
        /*0004*/ 	.word	0x00000082


	//----- nvinfo : EIATTR_KPARAM_INFO
	.align		4
.L_11:
        /*0008*/ 	.byte	0x04, 0x17
        /*000a*/ 	.short	(.L_13 - .L_12)
.L_12:
        /*000c*/ 	.word	0x00000000
        /*0010*/ 	.short	0x001e
        /*0012*/ 	.short	0x0078
        /*0014*/ 	.byte	0x00, 0xf0, 0x11, 0x00


	//----- nvinfo : EIATTR_KPARAM_INFO
	.align		4
.L_13:
        /*0018*/ 	.byte	0x04, 0x17
        /*001a*/ 	.short	(.L_15 - .L_14)
.L_14:
        /*001c*/ 	.word	0x00000000
        /*0020*/ 	.short	0x001d
        /*0022*/ 	.short	0x0074
        /*0024*/ 	.byte	0x00, 0xf0, 0x11, 0x00


	//----- nvinfo : EIATTR_KPARAM_INFO
	.align		4
.L_15:
        /*0028*/ 	.byte	0x04, 0x17
        /*002a*/ 	.short	(.L_17 - .L_16)
.L_16:
        /*002c*/ 	.word	0x00000000
        /*0030*/ 	.short	0x001c
        /*0032*/ 	.short	0x0070
        /*0034*/ 	.byte	0x00, 0xf0, 0x11, 0x00


	//----- nvinfo : EIATTR_KPARAM_INFO
	.align		4
.L_17:
        /*0038*/ 	.byte	0x04, 0x17
        /*003a*/ 	.short	(.L_19 - .L_18)
.L_18:
        /*003c*/ 	.word	0x00000000
        /*0040*/ 	.short	0x001b
        /*0042*/ 	.short	0x006c
        /*0044*/ 	.byte	0x00, 0xf0, 0x11, 0x00


	//----- nvinfo : EIATTR_KPARAM_INFO
	.align		4
.L_19:
        /*0048*/ 	.byte	0x04, 0x17
        /*004a*/ 	.short	(.L_21 - .L_20)
.L_20:
        /*004c*/ 	.word	0x00000000
        /*0050*/ 	.short	0x001a
        /*0052*/ 	.short	0x0068
        /*0054*/ 	.byte	0x00, 0xf0, 0x11, 0x00


	//----- nvinfo : EIATTR_KPARAM_INFO
	.align		4
.L_21:
        /*0058*/ 	.byte	0x04, 0x17
        /*005a*/ 	.short	(.L_23 - .L_22)
.L_22:
        /*005c*/ 	.word	0x00000000
        /*0060*/ 	.short	0x0019
        /*0062*/ 	.short	0x0064
        /*0064*/ 	.byte	0x00, 0xf0, 0x11, 0x00


	//----- nvinfo : EIATTR_KPARAM_INFO
	.align		4
.L_23:
        /*0068*/ 	.byte	0x04, 0x17
        /*006a*/ 	.short	(.L_25 - .L_24)
.L_24:
        /*006c*/ 	.word	0x00000000
        /*0070*/ 	.short	0x0018
        /*0072*/ 	.short	0x0060
        /*0074*/ 	.byte	0x00, 0xf0, 0x11, 0x00


	//----- nvinfo : EIATTR_KPARAM_INFO
	.align		4
.L_25:
        /*0078*/ 	.byte	0x04, 0x17
        /*007a*/ 	.short	(.L_27 - .L_26)
.L_26:
        /*007c*/ 	.word	0x00000000
        /*0080*/ 	.short	0x0017
        /*0082*/ 	.short	0x005c
        /*0084*/ 	.byte	0x00, 0xf0, 0x11, 0x00


	//----- nvinfo : EIATTR_KPARAM_INFO
	.align		4
.L_27:
        /*0088*/ 	.byte	0x04, 0x17
        /*008a*/ 	.short	(.L_29 - .L_28)
.L_28:
        /*008c*/ 	.word	0x00000000
        /*0090*/ 	.short	0x0016
        /*0092*/ 	.short	0x0058
        /*0094*/ 	.byte	0x00, 0xf0, 0x11, 0x00


	//----- nvinfo : EIATTR_KPARAM_INFO
	.align		4
.L_29:
        /*0098*/ 	.byte	0x04, 0x17
        /*009a*/ 	.short	(.L_31 - .L_30)
.L_30:
        /*009c*/ 	.word	0x00000000
        /*00a0*/ 	.short	0x0015
        /*00a2*/ 	.short	0x0054
        /*00a4*/ 	.byte	0x00, 0xf0, 0x11, 0x00


	//----- nvinfo : EIATTR_KPARAM_INFO
	.align		4
.L_31:
        /*00a8*/ 	.byte	0x04, 0x17
        /*00aa*/ 	.short	(.L_33 - .L_32)
.L_32:
        /*00ac*/ 	.word	0x00000000
        /*00b0*/ 	.short	0x0014
        /*00b2*/ 	.short	0x0050
        /*00b4*/ 	.byte	0x00, 0xf0, 0x11, 0x00


	//----- nvinfo : EIATTR_KPARAM_INFO
	.align		4
.L_33:
        /*00b8*/ 	.byte	0x04, 0x17
        /*00ba*/ 	.short	(.L_35 - .L_34)
.L_34:
        /*00bc*/ 	.word	0x00000000
        /*00c0*/ 	.short	0x0013
        /*00c2*/ 	.short	0x004c
        /*00c4*/ 	.byte	0x00, 0xf0, 0x11, 0x00


	//----- nvinfo : EIATTR_KPARAM_INFO
	.align		4
.L_35:
        /*00c8*/ 	.byte	0x04, 0x17
        /*00ca*/ 	.short	(.L_37 - .L_36)
.L_36:
        /*00cc*/ 	.word	0x00000000
        /*00d0*/ 	.short	0x0012
        /*00d2*/ 	.short	0x0048
        /*00d4*/ 	.byte	0x00, 0xf0, 0x11, 0x00


	//----- nvinfo : EIATTR_KPARAM_INFO
	.align		4
.L_37:
        /*00d8*/ 	.byte	0x04, 0x17
        /*00da*/ 	.short	(.L_39 - .L_38)
.L_38:
        /*00dc*/ 	.word	0x00000000
        /*00e0*/ 	.short	0x0011
        /*00e2*/ 	.short	0x0044
        /*00e4*/ 	.byte	0x00, 0xf0, 0x11, 0x00


	//----- nvinfo : EIATTR_KPARAM_INFO
	.align		4
.L_39:
        /*00e8*/ 	.byte	0x04, 0x17
        /*00ea*/ 	.short	(.L_41 - .L_40)
.L_40:
        /*00ec*/ 	.word	0x00000000
        /*00f0*/ 	.short	0x0010
        /*00f2*/ 	.short	0x0040
        /*00f4*/ 	.byte	0x00, 0xf0, 0x11, 0x00


	//----- nvinfo : EIATTR_KPARAM_INFO
	.align		4
.L_41:
        /*00f8*/ 	.byte	0x04, 0x17
        /*00fa*/ 	.short	(.L_43 - .L_42)
.L_42:
        /*00fc*/ 	.word	0x00000000
        /*0100*/ 	.short	0x000f
        /*0102*/ 	.short	0x003c
        /*0104*/ 	.byte	0x00, 0xf0, 0x11, 0x00


	//----- nvinfo : EIATTR_KPARAM_INFO
	.align		4
.L_43:
        /*0108*/ 	.byte	0x04, 0x17
        /*010a*/ 	.short	(.L_45 - .L_44)
.L_44:
        /*010c*/ 	.word	0x00000000
        /*0110*/ 	.short	0x000e
        /*0112*/ 	.short	0x0038
        /*0114*/ 	.byte	0x00, 0xf0, 0x11, 0x00


	//----- nvinfo : EIATTR_KPARAM_INFO
	.align		4
.L_45:
        /*0118*/ 	.byte	0x04, 0x17
        /*011a*/ 	.short	(.L_47 - .L_46)
.L_46:
        /*011c*/ 	.word	0x00000000
        /*0120*/ 	.short	0x000d
        /*0122*/ 	.short	0x0034
        /*0124*/ 	.byte	0x00, 0xf0, 0x11, 0x00


	//----- nvinfo : EIATTR_KPARAM_INFO
	.align		4
.L_47:
        /*0128*/ 	.byte	0x04, 0x17
        /*012a*/ 	.short	(.L_49 - .L_48)
.L_48:
        /*012c*/ 	.word	0x00000000
        /*0130*/ 	.short	0x000c
        /*0132*/ 	.short	0x0030
        /*0134*/ 	.byte	0x00, 0xf0, 0x11, 0x00


	//----- nvinfo : EIATTR_KPARAM_INFO
	.align		4
.L_49:
        /*0138*/ 	.byte	0x04, 0x17
        /*013a*/ 	.short	(.L_51 - .L_50)
.L_50:
        /*013c*/ 	.word	0x00000000
        /*0140*/ 	.short	0x000b
        /*0142*/ 	.short	0x002c
        /*0144*/ 	.byte	0x00, 0xf0, 0x11, 0x00


	//----- nvinfo : EIATTR_KPARAM_INFO
	.align		4
.L_51:
        /*0148*/ 	.byte	0x04, 0x17
        /*014a*/ 	.short	(.L_53 - .L_52)
.L_52:
        /*014c*/ 	.word	0x00000000
        /*0150*/ 	.short	0x000a
        /*0152*/ 	.short	0x0028
        /*0154*/ 	.byte	0x00, 0xf0, 0x11, 0x00


	//----- nvinfo : EIATTR_KPARAM_INFO
	.align		4
.L_53:
        /*0158*/ 	.byte	0x04, 0x17
        /*015a*/ 	.short	(.L_55 - .L_54)
.L_54:
        /*015c*/ 	.word	0x00000000
        /*0160*/ 	.short	0x0009
        /*0162*/ 	.short	0x0024
        /*0164*/ 	.byte	0x00, 0xf0, 0x11, 0x00


	//----- nvinfo : EIATTR_KPARAM_INFO
	.align		4
.L_55:
        /*0168*/ 	.byte	0x04, 0x17
        /*016a*/ 	.short	(.L_57 - .L_56)
.L_56:
        /*016c*/ 	.word	0x00000000
        /*0170*/ 	.short	0x0008
        /*0172*/ 	.short	0x0020
        /*0174*/ 	.byte	0x00, 0xf0, 0x11, 0x00


	//----- nvinfo : EIATTR_KPARAM_INFO
	.align		4
.L_57:
        /*0178*/ 	.byte	0x04, 0x17
        /*017a*/ 	.short	(.L_59 - .L_58)
.L_58:
        /*017c*/ 	.word	0x00000000
        /*0180*/ 	.short	0x0007
        /*0182*/ 	.short	0x001c
        /*0184*/ 	.byte	0x00, 0xf0, 0x11, 0x00


	//----- nvinfo : EIATTR_KPARAM_INFO
	.align		4
.L_59:
        /*0188*/ 	.byte	0x04, 0x17
        /*018a*/ 	.short	(.L_61 - .L_60)
.L_60:
        /*018c*/ 	.word	0x00000000
        /*0190*/ 	.short	0x0006
        /*0192*/ 	.short	0x0018
        /*0194*/ 	.byte	0x00, 0xf0, 0x11, 0x00


	//----- nvinfo : EIATTR_KPARAM_INFO
	.align		4
.L_61:
        /*0198*/ 	.byte	0x04, 0x17
        /*019a*/ 	.short	(.L_63 - .L_62)
.L_62:
        /*019c*/ 	.word	0x00000000
        /*01a0*/ 	.short	0x0005
        /*01a2*/ 	.short	0x0014
        /*01a4*/ 	.byte	0x00, 0xf0, 0x11, 0x00


	//----- nvinfo : EIATTR_KPARAM_INFO
	.align		4
.L_63:
        /*01a8*/ 	.byte	0x04, 0x17
        /*01aa*/ 	.short	(.L_65 - .L_64)
.L_64:
        /*01ac*/ 	.word	0x00000000
        /*01b0*/ 	.short	0x0004
        /*01b2*/ 	.short	0x0010
        /*01b4*/ 	.byte	0x00, 0xf0, 0x11, 0x00


	//----- nvinfo : EIATTR_KPARAM_INFO
	.align		4
.L_65:
        /*01b8*/ 	.byte	0x04, 0x17
        /*01ba*/ 	.short	(.L_67 - .L_66)
.L_66:
        /*01bc*/ 	.word	0x00000000
        /*01c0*/ 	.short	0x0003
        /*01c2*/ 	.short	0x000c
        /*01c4*/ 	.byte	0x00, 0xf0, 0x11, 0x00


	//----- nvinfo : EIATTR_KPARAM_INFO
	.align		4
.L_67:
        /*01c8*/ 	.byte	0x04, 0x17
        /*01ca*/ 	.short	(.L_69 - .L_68)
.L_68:
        /*01cc*/ 	.word	0x00000000
        /*01d0*/ 	.short	0x0002
        /*01d2*/ 	.short	0x0008
        /*01d4*/ 	.byte	0x00, 0xf0, 0x11, 0x00


	//----- nvinfo : EIATTR_KPARAM_INFO
	.align		4
.L_69:
        /*01d8*/ 	.byte	0x04, 0x17
        /*01da*/ 	.short	(.L_71 - .L_70)
.L_70:
        /*01dc*/ 	.word	0x00000000
        /*01e0*/ 	.short	0x0001
        /*01e2*/ 	.short	0x0004
        /*01e4*/ 	.byte	0x00, 0xf0, 0x11, 0x00


	//----- nvinfo : EIATTR_KPARAM_INFO
	.align		4
.L_71:
        /*01e8*/ 	.byte	0x04, 0x17
        /*01ea*/ 	.short	(.L_73 - .L_72)
.L_72:
        /*01ec*/ 	.word	0x00000000
        /*01f0*/ 	.short	0x0000
        /*01f2*/ 	.short	0x0000
        /*01f4*/ 	.byte	0x00, 0xf0, 0x11, 0x00


	//----- nvinfo : EIATTR_SPARSE_MMA_MASK
	.align		4
.L_73:
        /*01f8*/ 	.byte	0x03, 0x50
        /*01fa*/ 	.short	0x0000


	//----- nvinfo : EIATTR_MAXREG_COUNT
	.align		4
        /*01fc*/ 	.byte	0x03, 0x1b
        /*01fe*/ 	.short	0x00ff


	//----- nvinfo : EIATTR_EXTERNS
	.align		4
        /*0200*/ 	.byte	0x04, 0x0f
        /*0202*/ 	.short	(.L_75 - .L_74)


	//   ....[0]....
	.align		4
.L_74:
        /*0204*/ 	.word	index@(vprintf)


	//----- nvinfo : EIATTR_MERCURY_ISA_VERSION
	.align		4
.L_75:
        /*0208*/ 	.byte	0x03, 0x5f
        /*020a*/ 	.short	0x0101


	//----- nvinfo : EIATTR_VRC_CTA_INIT_COUNT
	.align		4
        /*020c*/ 	.byte	0x02, 0x4a
	.zero		1
	.zero		1


	//----- nvinfo : EIATTR_SYSCALL_OFFSETS
	.align		4
        /*0210*/ 	.byte	0x04, 0x46
        /*0212*/ 	.short	(.L_77 - .L_76)


	//   ....[0]....
.L_76:
        /*0214*/ 	.word	0x000013b0


	//----- nvinfo : EIATTR_EXIT_INSTR_OFFSETS
	.align		4
.L_77:
        /*0218*/ 	.byte	0x04, 0x1c
        /*021a*/ 	.short	(.L_79 - .L_78)


	//   ....[0]....
.L_78:
        /*021c*/ 	.word	0x000013c0


	//----- nvinfo : EIATTR_CRS_STACK_SIZE
	.align		4
.L_79:
        /*0220*/ 	.byte	0x04, 0x1e
        /*0222*/ 	.short	(.L_81 - .L_80)
.L_80:
        /*0224*/ 	.word	0x00000000


	//----- nvinfo : EIATTR_CBANK_PARAM_SIZE
	.align		4
.L_81:
        /*0228*/ 	.byte	0x03, 0x19
        /*022a*/ 	.short	0x007c


	//----- nvinfo : EIATTR_PARAM_CBANK
	.align		4
        /*022c*/ 	.byte	0x04, 0x0a
        /*022e*/ 	.short	(.L_83 - .L_82)
	.align		4
.L_82:
        /*0230*/ 	.word	index@(.nv.constant0._Z7computefffffffiiffffffffffffffffffffff)
        /*0234*/ 	.short	0x0380
        /*0236*/ 	.short	0x007c


	//----- nvinfo : EIATTR_SW_WAR
	.align		4
.L_83:
        /*0238*/ 	.byte	0x04, 0x36
        /*023a*/ 	.short	(.L_85 - .L_84)
.L_84:
        /*023c*/ 	.word	0x00000008
.L_85:


//--------------------- .nv.callgraph             --------------------------
	.section	.nv.callgraph,"",@"SHT_CUDA_CALLGRAPH"
	.align	4
	.sectionentsize	8
	.align		4
        /*0000*/ 	.word	0x00000000
	.align		4
        /*0004*/ 	.word	0xffffffff
	.align		4
        /*0008*/ 	.word	index@(_Z7computefffffffiiffffffffffffffffffffff)
	.align		4
        /*000c*/ 	.word	index@(vprintf)
	.align		4
        /*0010*/ 	.word	0x00000000
	.align		4
        /*0014*/ 	.word	0xfffffffe
	.align		4
        /*0018*/ 	.word	0x00000000
	.align		4
        /*001c*/ 	.word	0xfffffffd
	.align		4
        /*0020*/ 	.word	0x00000000
	.align		4
        /*0024*/ 	.word	0xfffffffc


//--------------------- .nv.constant4             --------------------------
	.section	.nv.constant4,"a",@progbits
	.align	8
	.align		8
.nv.constant4:
        /*0000*/ 	.dword	vprintf
	.align		8
        /*0008*/ 	.dword	$str
	.align		8
        /*0010*/ 	.dword	__cudart_i2opi_f


//--------------------- .text._Z7computefffffffiiffffffffffffffffffffff --------------------------
	.section	.text._Z7computefffffffiiffffffffffffffffffffff,"ax",@progbits
	.align	128
        .global         _Z7computefffffffiiffffffffffffffffffffff
        .type           _Z7computefffffffiiffffffffffffffffffffff,@function
        .size           _Z7computefffffffiiffffffffffffffffffffff,(.L_x_25 - _Z7computefffffffiiffffffffffffffffffffff)
        .other          _Z7computefffffffiiffffffffffffffffffffff,@"STO_CUDA_ENTRY STV_DEFAULT"
_Z7computefffffffiiffffffffffffffffffffff:
.text._Z7computefffffffiiffffffffffffffffffffff:
[----:B------:R-:W0:Y:S01]  /*0000*/  LDC R1, c[0x0][0x37c] ;  /* 0x0000df00ff017b82 */ /* 0x000e220000000800 */
[----:B------:R-:W-:-:S07]  /*0010*/  HFMA2 R0, -RZ, RZ, 0.487060546875, -0.0625 ;  /* 0x37cbac00ff007431 */ /* 0x000fce00000001ff */
[----:B------:R-:W1:Y:S01]  /*0020*/  LDC.64 R2, c[0x0][0x380] ;  /* 0x0000e000ff027b82 */ /* 0x000e620000000a00 */
[----:B------:R-:W2:Y:S01]  /*0030*/  LDCU UR4, c[0x0][0x398] ;  /* 0x00007300ff0477ac */ /* 0x000ea20008000800 */
[----:B0-----:R-:W-:Y:S01]  /*0040*/  IADD3 R1, PT, PT, R1, -0x28, RZ ;  /* 0xffffffd801017810 */ /* 0x001fe20007ffe0ff */
[----:B------:R-:W0:Y:S05]  /*0050*/  LDCU UR5, c[0x0][0x380] ;  /* 0x00007000ff0577ac */ /* 0x000e2a0008000800 */
[----:B------:R-:W3:Y:S01]  /*0060*/  LDC.64 R4, c[0x0][0x388] ;  /* 0x0000e200ff047b82 */ /* 0x000ee20000000a00 */
[----:B------:R-:W-:Y:S01]  /*0070*/  FFMA R0, RZ, R0, -0.0013887860113754868507 ;  /* 0xbab607edff007423 */ /* 0x000fe20000000000 */
[----:B------:R-:W4:Y:S03]  /*0080*/  LDCU UR6, c[0x0][0x2fc] ;  /* 0x00005f80ff0677ac */ /* 0x000f260008000800 */
[----:B------:R-:W-:-:S03]  /*0090*/  FFMA R0, RZ, R0, 0.041666727513074874878 ;  /* 0x3d2aaabbff007423 */ /* 0x000fc60000000000 */
[----:B------:R-:W5:Y:S01]  /*00a0*/  LDC.64 R8, c[0x0][0x390] ;  /* 0x0000e400ff087b82 */ /* 0x000f620000000a00 */
[----:B------:R-:W-:-:S04]  /*00b0*/  FFMA R0, RZ, R0, -0.4999999701976776123 ;  /* 0xbeffffffff007423 */ /* 0x000fc80000000000 */
[----:B------:R-:W-:-:S03]  /*00c0*/  FFMA R0, RZ, R0, 1 ;  /* 0x3f800000ff007423 */ /* 0x000fc60000000000 */
[----:B------:R-:W0:Y:S01]  /*00d0*/  LDC R6, c[0x0][0x2f8] ;  /* 0x0000be00ff067b82 */ /* 0x000e220000000800 */
[----:B-1----:R-:W-:-:S04]  /*00e0*/  FADD R0, R0, R3 ;  /* 0x0000000300007221 */ /* 0x002fc80000000000 */
[----:B------:R-:W-:Y:S01]  /*00f0*/  FMUL R0, R0, 4 ;  /* 0x4080000000007820 */ /* 0x000fe20000400000 */
[----:B---3--:R-:W-:-:S03]  /*0100*/  FADD R5, R4, R5 ;  /* 0x0000000504057221 */ /* 0x008fc60000000000 */
[----:B------:R-:W-:-:S04]  /*0110*/  FMUL R0, R0, 1 ;  /* 0x3f80000000007820 */ /* 0x000fc80000400000 */
[----:B------:R-:W-:-:S04]  /*0120*/  FMUL R0, R0, 1 ;  /* 0x3f80000000007820 */ /* 0x000fc80000400000 */
[----:B------:R-:W-:-:S04]  /*0130*/  FMUL R0, R0, 1 ;  /* 0x3f80000000007820 */ /* 0x000fc80000400000 */
[----:B------:R-:W-:Y:S01]  /*0140*/  FADD R3, -R0, -0.06545619666576385498 ;  /* 0xbd860de600037421 */ /* 0x000fe20000000100 */
[----:B-----5:R-:W-:-:S04]  /*0150*/  FADD R0, R8, -R9 ;  /* 0x8000000908007221 */ /* 0x020fc80000000000 */
[----:B------:R-:W-:Y:S01]  /*0160*/  FSETP.GEU.AND P0, PT, R3, R2, PT ;  /* 0x000000020300720b */ /* 0x000fe20003f0e000 */
[----:B--2---:R-:W-:-:S03]  /*0170*/  FADD R3, R0, UR4 ;  /* 0x0000000400037e21 */ /* 0x004fc60008000000 */
[----:B------:R-:W-:-:S04]  /*0180*/  FSETP.GEU.OR P0, PT, R5, R2, P0 ;  /* 0x000000020500720b */ /* 0x000fc8000070e400 */
[----:B------:R-:W-:Y:S02]  /*0190*/  FSETP.GEU.OR P0, PT, R3, R2, P0 ;  /* 0x000000020300720b */ /* 0x000fe4000070e400 */
[----:B0-----:R-:W-:-:S11]  /*01a0*/  MOV R3, UR5 ;  /* 0x0000000500037c02 */ /* 0x001fd60008000f00 */
[----:B----4-:R-:W-:Y:S05]  /*01b0*/  @P0 BRA `(.L_x_0) ;  /* 0x0000001000540947 */ /* 0x010fea0003800000 */
[----:B------:R-:W0:Y:S02]  /*01c0*/  LDC.64 R4, c[0x0][0x3b0] ;  /* 0x0000ec00ff047b82 */ /* 0x000e240000000a00 */
[----:B0-----:R-:W-:-:S04]  /*01d0*/  FADD R5, R5, 1.04669997211823667372e+36 ;  /* 0x7b49964b05057421 */ /* 0x001fc80000000000 */
[----:B------:R-:W0:Y:S08]  /*01e0*/  MUFU.RCP R0, R5 ;  /* 0x0000000500007308 */ /* 0x000e300000001000 */
[----:B------:R-:W1:Y:S01]  /*01f0*/  FCHK P0, R4, R5 ;  /* 0x0000000504007302 */ /* 0x000e620000000000 */
[----:B0-----:R-:W-:-:S04]  /*0200*/  FFMA R3, -R5, R0, 1 ;  /* 0x3f80000005037423 */ /* 0x001fc80000000100 */
[----:B------:R-:W-:-:S04]  /*0210*/  FFMA R3, R0, R3, R0 ;  /* 0x0000000300037223 */ /* 0x000fc80000000000 */
[----:B------:R-:W-:-:S04]  /*0220*/  FFMA R0, R3, R4, RZ ;  /* 0x0000000403007223 */ /* 0x000fc800000000ff */
[----:B------:R-:W-:-:S04]  /*0230*/  FFMA R7, -R5, R0, R4 ;  /* 0x0000000005077223 */ /* 0x000fc80000000104 */
[----:B------:R-:W-:Y:S01]  /*0240*/  FFMA R3, R3, R7, R0 ;  /* 0x0000000703037223 */ /* 0x000fe20000000000 */
[----:B-1----:R-:W-:Y:S06]  /*0250*/  @!P0 BRA `(.L_x_1) ;  /* 0x0000000000108947 */ /* 0x002fec0003800000 */
[----:B------:R-:W0:Y:S01]  /*0260*/  LDC R0, c[0x0][0x3b0] ;  /* 0x0000ec00ff007b82 */ /* 0x000e220000000800 */
[----:B------:R-:W-:-:S07]  /*0270*/  MOV R2, 0x290 ;  /* 0x0000029000027802 */ /* 0x000fce0000000f00 */
[----:B0-----:R-:W-:Y:S05]  /*0280*/  CALL.REL.NOINC `($__internal_0_$__cuda_sm3x_div_rn_noftz_f32_slowpath) ;  /* 0x0000001000507944 */ /* 0x001fea0003c00000 */
[----:B------:R-:W-:-:S07]  /*0290*/  MOV R3, R0 ;  /* 0x0000000000037202 */ /* 0x000fce0000000f00 */
.L_x_1:
[----:B------:R-:W0:Y:S08]  /*02a0*/  MUFU.RCP R0, R3 ;  /* 0x0000000300007308 */ /* 0x000e300000001000 */
[----:B------:R-:W1:Y:S01]  /*02b0*/  FCHK P0, RZ, R3 ;  /* 0x00000003ff007302 */ /* 0x000e620000000000 */
[----:B0-----:R-:W-:-:S04]  /*02c0*/  FFMA R5, R0, -R3, 1 ;  /* 0x3f80000000057423 */ /* 0x001fc80000000803 */
[----:B------:R-:W-:-:S04]  /*02d0*/  FFMA R5, R0, R5, R0 ;  /* 0x0000000500057223 */ /* 0x000fc80000000000 */
[----:B------:R-:W-:-:S04]  /*02e0*/  FFMA R0, RZ, R5, RZ ;  /* 0x00000005ff007223 */ /* 0x000fc800000000ff */
[----:B------:R-:W-:-:S04]  /*02f0*/  FFMA R2, R0, -R3, RZ ;  /* 0x8000000300027223 */ /* 0x000fc800000000ff */
[----:B------:R-:W-:Y:S01]  /*0300*/  FFMA R2, R5, R2, R0 ;  /* 0x0000000205027223 */ /* 0x000fe20000000000 */
[----:B-1----:R-:W-:Y:S06]  /*0310*/  @!P0 BRA `(.L_x_2) ;  /* 0x0000000000148947 */ /* 0x002fec0003800000 */
[----:B------:R-:W-:Y:S01]  /*0320*/  HFMA2 R0, -RZ, RZ, 0, 0 ;  /* 0x00000000ff007431 */ /* 0x000fe200000001ff */
[----:B------:R-:W-:Y:S02]  /*0330*/  MOV R5, R3 ;  /* 0x0000000300057202 */ /* 0x000fe40000000f00 */
[----:B------:R-:W-:-:S07]  /*0340*/  MOV R2, 0x360 ;  /* 0x0000036000027802 */ /* 0x000fce0000000f00 */
[----:B------:R-:W-:Y:S05]  /*0350*/  CALL.REL.NOINC `($__internal_0_$__cuda_sm3x_div_rn_noftz_f32_slowpath) ;  /* 0x00000010001c7944 */ /* 0x000fea0003c00000 */
[----:B------:R-:W-:-:S07]  /*0360*/  MOV R2, R0 ;  /* 0x0000000000027202 */ /* 0x000fce0000000f00 */
.L_x_2:
[----:B------:R-:W0:Y:S02]  /*0370*/  LDCU UR4, c[0x0][0x3b8] ;  /* 0x00007700ff0477ac */ /* 0x000e240008000800 */
[----:B0-----:R-:W-:Y:S01]  /*0380*/  FMUL R5, RZ, UR4 ;  /* 0x00000004ff057c20 */ /* 0x001fe20008400000 */
[----:B------:R-:W-:Y:S02]  /*0390*/  UMOV UR4, 0x76 ;  /* 0x0000007600047882 */ /* 0x000fe40000000000 */
[----:B------:R-:W-:Y:S01]  /*03a0*/  MOV R8, UR4 ;  /* 0x0000000400087c02 */ /* 0x000fe20008000f00 */
[----:B------:R-:W0:Y:S08]  /*03b0*/  MUFU.RCP R0, R5 ;  /* 0x0000000500007308 */ /* 0x000e300000001000 */
[----:B------:R-:W1:Y:S01]  /*03c0*/  FCHK P0, R8, R5 ;  /* 0x0000000508007302 */ /* 0x000e620000000000 */
[----:B0-----:R-:W-:-:S04]  /*03d0*/  FFMA R3, -R5, R0, 1 ;  /* 0x3f80000005037423 */ /* 0x001fc80000000100 */
[----:B------:R-:W-:Y:S01]  /*03e0*/  FFMA R0, R0, R3, R0 ;  /* 0x0000000300007223 */ /* 0x000fe20000000000 */
[----:B------:R-:W-:-:S03]  /*03f0*/  FADD R3, R2, 1.67000004852681890002e+36 ;  /* 0x7ba0d0ae02037421 */ /* 0x000fc60000000000 */
[----:B------:R-:W-:-:S04]  /*0400*/  FFMA R4, R0, 1.6535321879032841437e-43, RZ ;  /* 0x0000007600047823 */ /* 0x000fc800000000ff */
[----:B------:R-:W-:-:S04]  /*0410*/  FFMA R7, -R5, R4, 1.6535321879032841437e-43 ;  /* 0x0000007605077423 */ /* 0x000fc80000000104 */
[----:B------:R-:W-:Y:S01]  /*0420*/  FFMA R0, R0, R7, R4 ;  /* 0x0000000700007223 */ /* 0x000fe20000000004 */
[----:B-1----:R-:W-:Y:S06]  /*0430*/  @!P0 BRA `(.L_x_3) ;  /* 0x00000000000c8947 */ /* 0x002fec0003800000 */
[----:B------:R-:W-:Y:S01]  /*0440*/  HFMA2 R0, -RZ, RZ, 0, 7.03334808349609375e-06 ;  /* 0x00000076ff007431 */ /* 0x000fe200000001ff */
[----:B------:R-:W-:-:S07]  /*0450*/  MOV R2, 0x470 ;  /* 0x0000047000027802 */ /* 0x000fce0000000f00 */
[----:B------:R-:W-:Y:S05]  /*0460*/  CALL.REL.NOINC `($__internal_0_$__cuda_sm3x_div_rn_noftz_f32_slowpath) ;  /* 0x0000000c00d87944 */ /* 0x000fea0003c00000 */
.L_x_3:
[----:B------:R-:W-:-:S13]  /*0470*/  FSETP.GEU.AND P0, PT, R3, R0, PT ;  /* 0x000000000300720b */ /* 0x000fda0003f0e000 */
[----:B------:R-:W-:Y:S05]  /*0480*/  @P0 BRA `(.L_x_4) ;  /* 0x0000000400ac0947 */ /* 0x000fea0003800000 */
[----:B------:R-:W0:Y:S01]  /*0490*/  LDC.64 R2, c[0x0][0x3d0] ;  /* 0x0000f400ff027b82 */ /* 0x000e220000000a00 */
[----:B------:R-:W-:Y:S01]  /*04a0*/  MOV R8, 0x3c80f082 ;  /* 0x3c80f08200087802 */ /* 0x000fe20000000f00 */
[----:B------:R-:W-:Y:S02]  /*04b0*/  HFMA2 R4, -RZ, RZ, 1.875, 0 ;  /* 0x3f800000ff047431 */ /* 0x000fe400000001ff */
[----:B0-----:R-:W-:-:S04]  /*04c0*/  FFMA R2, R3, 1.12410002401064687599e+36, R2 ;  /* 0x7b587e6903027823 */ /* 0x001fc80000000002 */
[C---:B------:R-:W-:Y:S01]  /*04d0*/  FMUL R0, |R2|.reuse, 2.8853900432586669922 ;  /* 0x4038aa3b02007820 */ /* 0x040fe20000400200 */
[C---:B------:R-:W-:Y:S01]  /*04e0*/  FMUL R5, R2.reuse, R2 ;  /* 0x0000000202057220 */ /* 0x040fe20000400000 */
[C---:B------:R-:W-:Y:S01]  /*04f0*/  FSETP.GE.AND P1, PT, |R2|.reuse, 0.60000002384185791016, PT ;  /* 0x3f19999a0200780b */ /* 0x040fe20003f26200 */
[C---:B------:R-:W-:Y:S01]  /*0500*/  FADD R7, |R2|.reuse, -RZ ;  /* 0x800000ff02077221 */ /* 0x040fe20000000200 */
[----:B------:R-:W-:Y:S01]  /*0510*/  FSETP.GE.AND P0, PT, |R2|, 9.010913848876953125, PT ;  /* 0x41102cb40200780b */ /* 0x000fe20003f06200 */
[C---:B------:R-:W-:Y:S01]  /*0520*/  FFMA R8, R5.reuse, R8, -0.052303962409496307373 ;  /* 0xbd563cae05087423 */ /* 0x040fe20000000008 */
[----:B------:R-:W0:Y:S03]  /*0530*/  MUFU.EX2 R0, R0 ;  /* 0x0000000000007308 */ /* 0x000e260000000800 */
[----:B------:R-:W-:Y:S01]  /*0540*/  FFMA R8, R5, R8, 0.1331529766321182251 ;  /* 0x3e08594105087423 */ /* 0x000fe20000000008 */
[----:B0-----:R-:W-:-:S03]  /*0550*/  FADD R3, R0, 1 ;  /* 0x3f80000000037421 */ /* 0x001fc60000000000 */
[----:B------:R-:W-:-:S04]  /*0560*/  FFMA R0, R5, R8, -0.33332768082618713379 ;  /* 0xbeaaa9ed05007423 */ /* 0x000fc80000000008 */
[----:B------:R-:W-:Y:S01]  /*0570*/  FFMA R5, R5, R0, RZ ;  /* 0x0000000005057223 */ /* 0x000fe200000000ff */
[----:B------:R-:W0:Y:S02]  /*0580*/  MUFU.RCP R3, R3 ;  /* 0x0000000300037308 */ /* 0x000e240000001000 */
[----:B0-----:R-:W-:-:S05]  /*0590*/  FFMA R4, R3, -2, R4 ;  /* 0xc000000003047823 */ /* 0x001fca0000000004 */
[----:B------:R-:W-:-:S04]  /*05a0*/  FSEL R4, R4, 1, !P0 ;  /* 0x3f80000004047808 */ /* 0x000fc80004000000 */
[----:B------:R-:W-:Y:S01]  /*05b0*/  LOP3.LUT R7, R4, 0x80000000, R7, 0xb8, !PT ;  /* 0x8000000004077812 */ /* 0x000fe200078eb807 */
[----:B------:R-:W-:-:S04]  /*05c0*/  @!P1 FFMA R7, |R2|, R5, |R2| ;  /* 0x0000000502079223 */ /* 0x000fc80000000602 */
[----:B------:R-:W-:-:S04]  /*05d0*/  FADD R7, R7, 1.92610001325177745837e+35 ;  /* 0x7a1461a007077421 */ /* 0x000fc80000000000 */
[C---:B------:R-:W-:Y:S01]  /*05e0*/  FMUL R0, R7.reuse, 0.63661974668502807617 ;  /* 0x3f22f98307007820 */ /* 0x040fe20000400000 */
[----:B------:R-:W-:-:S05]  /*05f0*/  FSETP.GE.AND P0, PT, |R7|, 105615, PT ;  /* 0x47ce47800700780b */ /* 0x000fca0003f06200 */
[----:B------:R-:W0:Y:S02]  /*0600*/  F2I.NTZ R0, R0 ;  /* 0x0000000000007305 */ /* 0x000e240000203100 */
[----:B0-----:R-:W-:-:S05]  /*0610*/  I2FP.F32.S32 R2, R0 ;  /* 0x0000000000027245 */ /* 0x001fca0000201400 */
[----:B------:R-:W-:-:S04]  /*0620*/  FFMA R3, R2, -1.5707962512969970703, R7 ;  /* 0xbfc90fda02037823 */ /* 0x000fc80000000007 */
[----:B------:R-:W-:-:S04]  /*0630*/  FFMA R3, R2, -7.5497894158615963534e-08, R3 ;  /* 0xb3a2216802037823 */ /* 0x000fc80000000003 */
[----:B------:R-:W-:Y:S01]  /*0640*/  FFMA R8, R2, -5.3903029534742383927e-15, R3 ;  /* 0xa7c234c502087823 */ /* 0x000fe20000000003 */
[----:B------:R-:W-:Y:S06]  /*0650*/  @!P0 BRA `(.L_x_5) ;  /* 0x0000000000e08947 */ /* 0x000fec0003800000 */
[----:B------:R-:W-:-:S13]  /*0660*/  FSETP.NEU.AND P0, PT, |R7|, +INF , PT ;  /* 0x7f8000000700780b */ /* 0x000fda0003f0d200 */
[----:B------:R-:W-:Y:S01]  /*0670*/  @!P0 FMUL R8, RZ, R7 ;  /* 0x00000007ff088220 */ /* 0x000fe20000400000 */
[----:B------:R-:W-:Y:S01]  /*0680*/  @!P0 MOV R0, RZ ;  /* 0x000000ff00008202 */ /* 0x000fe20000000f00 */
[----:B------:R-:W-:Y:S06]  /*0690*/  @!P0 BRA `(.L_x_5) ;  /* 0x0000000000d08947 */ /* 0x000fec0003800000 */
[----:B------:R-:W-:Y:S01]  /*06a0*/  SHF.L.U32 R2, R7, 0x8, RZ ;  /* 0x0000000807027819 */ /* 0x000fe200000006ff */
[----:B------:R-:W-:Y:S01]  /*06b0*/  HFMA2 R13, -RZ, RZ, 0, 0 ;  /* 0x00000000ff0d7431 */ /* 0x000fe200000001ff */
[----:B------:R-:W-:Y:S01]  /*06c0*/  MOV R4, RZ ;  /* 0x000000ff00047202 */ /* 0x000fe20000000f00 */
[----:B------:R-:W0:Y:S01]  /*06d0*/  LDCU.64 UR8, c[0x0][0x358] ;  /* 0x00006b00ff0877ac */ /* 0x000e220008000a00 */
[----:B------:R-:W-:Y:S02]  /*06e0*/  MOV R0, R1 ;  /* 0x0000000100007202 */ /* 0x000fe40000000f00 */
[----:B------:R-:W-:Y:S01]  /*06f0*/  LOP3.LUT R5, R2, 0x80000000, RZ, 0xfc, !PT ;  /* 0x8000000002057812 */ /* 0x000fe200078efcff */
[----:B------:R-:W1:Y:S01]  /*0700*/  LDCU.64 UR10, c[0x4][0x10] ;  /* 0x01000200ff0a77ac */ /* 0x000e620008000a00 */
[----:B------:R-:W-:-:S05]  /*0710*/  UMOV UR4, URZ ;  /* 0x000000ff00047c82 */ /* 0x000fca0008000000 */
.L_x_6:
[----:B-1----:R-:W-:Y:S02]  /*0720*/  MOV R8, UR10 ;  /* 0x0000000a00087c02 */ /* 0x002fe40008000f00 */
[----:B------:R-:W-:-:S05]  /*0730*/  MOV R9, UR11 ;  /* 0x0000000b00097c02 */ /* 0x000fca0008000f00 */
[----:B0-----:R-:W2:Y:S01]  /*0740*/  LDG.E.CONSTANT R2, desc[UR8][R8.64] ;  /* 0x0000000808027981 */ /* 0x001ea2000c1e9900 */
[----:B------:R-:W-:Y:S02]  /*0750*/  UIADD3 UR10, UP0, UPT, UR10, 0x4, URZ ;  /* 0x000000040a0a7890 */ /* 0x000fe4000ff1e0ff */
[----:B------:R-:W-:Y:S02]  /*0760*/  UIADD3 UR4, UPT, UPT, UR4, 0x1, URZ ;  /* 0x0000000104047890 */ /* 0x000fe4000fffe0ff */
[----:B------:R-:W-:Y:S02]  /*0770*/  UIADD3.X UR11, UPT, UPT, URZ, UR11, URZ, UP0, !UPT ;  /* 0x0000000bff0b7290 */ /* 0x000fe400087fe4ff */
[----:B------:R-:W-:Y:S01]  /*0780*/  UISETP.NE.AND UP0, UPT, UR4, 0x6, UPT ;  /* 0x000000060400788c */ /* 0x000fe2000bf05270 */
[----:B--2---:R-:W-:-:S03]  /*0790*/  IMAD.WIDE.U32 R2, R2, R5, RZ ;  /* 0x0000000502027225 */ /* 0x004fc600078e00ff */
[----:B------:R-:W-:-:S04]  /*07a0*/  IADD3 R11, P0, PT, R2, R4, RZ ;  /* 0x00000004020b7210 */ /* 0x000fc80007f1e0ff */
[----:B------:R-:W-:Y:S01]  /*07b0*/  IADD3.X R4, PT, PT, R3, R13, RZ, P0, !PT ;  /* 0x0000000d03047210 */ /* 0x000fe200007fe4ff */
[----:B------:R0:W-:Y:S02]  /*07c0*/  STL [R0], R11 ;  /* 0x0000000b00007387 */ /* 0x0001e40000100800 */
[----:B0-----:R-:W-:Y:S01]  /*07d0*/  IADD3 R0, PT, PT, R0, 0x4, RZ ;  /* 0x0000000400007810 */ /* 0x001fe20007ffe0ff */
[----:B------:R-:W-:Y:S06]  /*07e0*/  BRA.U UP0, `(.L_x_6) ;  /* 0xfffffffd00cc7547 */ /* 0x000fec000b83ffff */
[----:B------:R-:W-:Y:S01]  /*07f0*/  SHF.R.U32.HI R8, RZ, 0x17, R7 ;  /* 0x00000017ff087819 */ /* 0x000fe20000011607 */
[----:B------:R0:W-:Y:S03]  /*0800*/  STL [R1+0x18], R4 ;  /* 0x0000180401007387 */ /* 0x0001e60000100800 */
[C---:B------:R-:W-:Y:S02]  /*0810*/  LOP3.LUT R0, R8.reuse, 0xe0, RZ, 0xc0, !PT ;  /* 0x000000e008007812 */ /* 0x040fe400078ec0ff */
[----:B------:R-:W-:Y:S02]  /*0820*/  LOP3.LUT P0, RZ, R8, 0x1f, RZ, 0xc0, !PT ;  /* 0x0000001f08ff7812 */ /* 0x000fe4000780c0ff */
[----:B------:R-:W-:-:S04]  /*0830*/  IADD3 R0, PT, PT, R0, -0x80, RZ ;  /* 0xffffff8000007810 */ /* 0x000fc80007ffe0ff */
[----:B------:R-:W-:-:S05]  /*0840*/  SHF.R.U32.HI R0, RZ, 0x5, R0 ;  /* 0x00000005ff007819 */ /* 0x000fca0000011600 */
[----:B------:R-:W-:-:S05]  /*0850*/  IMAD R10, R0, -0x4, R1 ;  /* 0xfffffffc000a7824 */ /* 0x000fca00078e0201 */
[----:B------:R-:W2:Y:S04]  /*0860*/  LDL R3, [R10+0x18] ;  /* 0x000018000a037983 */ /* 0x000ea80000100800 */
[----:B------:R-:W2:Y:S04]  /*0870*/  LDL R2, [R10+0x14] ;  /* 0x000014000a027983 */ /* 0x000ea80000100800 */
[----:B------:R-:W3:Y:S01]  /*0880*/  @P0 LDL R5, [R10+0x10] ;  /* 0x000010000a050983 */ /* 0x000ee20000100800 */
[----:B------:R-:W-:Y:S01]  /*0890*/  LOP3.LUT R0, R8, 0x1f, RZ, 0xc0, !PT ;  /* 0x0000001f08007812 */ /* 0x000fe200078ec0ff */
[----:B------:R-:W-:Y:S01]  /*08a0*/  UMOV UR4, 0x54442d19 ;  /* 0x54442d1900047882 */ /* 0x000fe20000000000 */
[----:B------:R-:W-:-:S02]  /*08b0*/  UMOV UR5, 0x3bf921fb ;  /* 0x3bf921fb00057882 */ /* 0x000fc40000000000 */
[-C--:B--2---:R-:W-:Y:S02]  /*08c0*/  @P0 SHF.L.W.U32.HI R3, R2, R0.reuse, R3 ;  /* 0x0000000002030219 */ /* 0x084fe40000010e03 */
[----:B---3--:R-:W-:Y:S02]  /*08d0*/  @P0 SHF.L.W.U32.HI R2, R5, R0, R2 ;  /* 0x0000000005020219 */ /* 0x008fe40000010e02 */
[----:B------:R-:W-:Y:S02]  /*08e0*/  ISETP.GE.AND P0, PT, R7, RZ, PT ;  /* 0x000000ff0700720c */ /* 0x000fe40003f06270 */
[C---:B------:R-:W-:Y:S02]  /*08f0*/  SHF.L.W.U32.HI R0, R2.reuse, 0x2, R3 ;  /* 0x0000000202007819 */ /* 0x040fe40000010e03 */
[----:B------:R-:W-:Y:S02]  /*0900*/  SHF.L.U32 R2, R2, 0x2, RZ ;  /* 0x0000000202027819 */ /* 0x000fe400000006ff */
[----:B------:R-:W-:-:S02]  /*0910*/  SHF.R.S32.HI R5, RZ, 0x1f, R0 ;  /* 0x0000001fff057819 */ /* 0x000fc40000011400 */
[----:B------:R-:W-:Y:S02]  /*0920*/  SHF.R.U32.HI R3, RZ, 0x1e, R3 ;  /* 0x0000001eff037819 */ /* 0x000fe40000011603 */
[C---:B------:R-:W-:Y:S02]  /*0930*/  LOP3.LUT R8, R5.reuse, R2, RZ, 0x3c, !PT ;  /* 0x0000000205087212 */ /* 0x040fe400078e3cff */
[----:B------:R-:W-:Y:S02]  /*0940*/  LOP3.LUT R9, R5, R0, RZ, 0x3c, !PT ;  /* 0x0000000005097212 */ /* 0x000fe400078e3cff */
[C---:B------:R-:W-:Y:S02]  /*0950*/  LOP3.LUT R7, R0.reuse, R7, RZ, 0x3c, !PT ;  /* 0x0000000700077212 */ /* 0x040fe400078e3cff */
[----:B------:R-:W-:Y:S02]  /*0960*/  LEA.HI R0, R0, R3, RZ, 0x1 ;  /* 0x0000000300007211 */ /* 0x000fe400078f08ff */
[----:B------:R-:W0:Y:S01]  /*0970*/  I2F.F64.S64 R8, R8 ;  /* 0x0000000800087312 */ /* 0x000e220000301c00 */
[----:B------:R-:W-:-:S02]  /*0980*/  ISETP.GE.AND P1, PT, R7, RZ, PT ;  /* 0x000000ff0700720c */ /* 0x000fc40003f26270 */
[----:B------:R-:W-:-:S04]  /*0990*/  IADD3 R2, PT, PT, -R0, RZ, RZ ;  /* 0x000000ff00027210 */ /* 0x000fc80007ffe1ff */
[----:B------:R-:W-:Y:S01]  /*09a0*/  @!P0 MOV R0, R2 ;  /* 0x0000000200008202 */ /* 0x000fe20000000f00 */
[----:B0-----:R-:W-:-:S10]  /*09b0*/  DMUL R4, R8, UR4 ;  /* 0x0000000408047c28 */ /* 0x001fd40008000000 */
[----:B------:R-:W0:Y:S02]  /*09c0*/  F2F.F32.F64 R4, R4 ;  /* 0x0000000400047310 */ /* 0x000e240000301000 */
[----:B0-----:R-:W-:-:S07]  /*09d0*/  FSEL R8, -R4, R4, !P1 ;  /* 0x0000000404087208 */ /* 0x001fce0004800100 */
.L_x_5:
[----:B------:R-:W-:Y:S01]  /*09e0*/  MOV R4, 0x37cbac00 ;  /* 0x37cbac0000047802 */ /* 0x000fe20000000f00 */
[----:B------:R-:W-:Y:S01]  /*09f0*/  FMUL R5, R8, R8 ;  /* 0x0000000808057220 */ /* 0x000fe20000400000 */
[----:B------:R-:W-:Y:S02]  /*0a00*/  LOP3.LUT R2, R0, 0x1, RZ, 0xc0, !PT ;  /* 0x0000000100027812 */ /* 0x000fe400078ec0ff */
[----:B------:R-:W-:Y:S01]  /*0a10*/  MOV R10, 0x3c0885e4 ;  /* 0x3c0885e4000a7802 */ /* 0x000fe20000000f00 */
[----:B------:R-:W-:Y:S01]  /*0a20*/  FFMA R4, R5, R4, -0.0013887860113754868507 ;  /* 0xbab607ed05047423 */ /* 0x000fe20000000004 */
[----:B------:R-:W-:Y:S02]  /*0a30*/  ISETP.NE.U32.AND P0, PT, R2, 0x1, PT ;  /* 0x000000010200780c */ /* 0x000fe40003f05070 */
[----:B------:R-:W0:Y:S01]  /*0a40*/  LDC.64 R2, c[0x0][0x3d8] ;  /* 0x0000f600ff027b82 */ /* 0x000e220000000a00 */
[----:B------:R-:W-:Y:S02]  /*0a50*/  IADD3 R0, PT, PT, R0, 0x1, RZ ;  /* 0x0000000100007810 */ /* 0x000fe40007ffe0ff */
[----:B------:R-:W-:-:S02]  /*0a60*/  FSEL R4, R4, -0.00019574658654164522886, P0 ;  /* 0xb94d415304047808 */ /* 0x000fc40000000000 */
[----:B------:R-:W-:Y:S02]  /*0a70*/  FSEL R10, R10, 0.041666727513074874878, !P0 ;  /* 0x3d2aaabb0a0a7808 */ /* 0x000fe40004000000 */
[----:B------:R-:W-:Y:S02]  /*0a80*/  MOV R7, 0x3e2aaaa8 ;  /* 0x3e2aaaa800077802 */ /* 0x000fe40000000f00 */
[----:B------:R-:W-:Y:S01]  /*0a90*/  LOP3.LUT P1, RZ, R0, 0x2, RZ, 0xc0, !PT ;  /* 0x0000000200ff7812 */ /* 0x000fe2000782c0ff */
[----:B------:R-:W-:Y:S01]  /*0aa0*/  FFMA R4, R5, R4, R10 ;  /* 0x0000000405047223 */ /* 0x000fe2000000000a */
[----:B------:R-:W-:Y:S02]  /*0ab0*/  FSEL R7, -R7, -0.4999999701976776123, !P0 ;  /* 0xbeffffff07077808 */ /* 0x000fe40004000100 */
[----:B------:R-:W-:-:S03]  /*0ac0*/  FSEL R0, R8, 1, !P0 ;  /* 0x3f80000008007808 */ /* 0x000fc60004000000 */
[C---:B------:R-:W-:Y:S02]  /*0ad0*/  FFMA R4, R5.reuse, R4, R7 ;  /* 0x0000000405047223 */ /* 0x040fe40000000007 */
[----:B------:R-:W-:-:S04]  /*0ae0*/  FFMA R5, R5, R0, RZ ;  /* 0x0000000005057223 */ /* 0x000fc800000000ff */
[----:B------:R-:W-:Y:S01]  /*0af0*/  FFMA R0, R5, R4, R0 ;  /* 0x0000000405007223 */ /* 0x000fe20000000000 */
[----:B0-----:R-:W-:-:S03]  /*0b00*/  FADD R3, R2, R3 ;  /* 0x0000000302037221 */ /* 0x001fc60000000000 */
[----:B------:R-:W-:-:S04]  /*0b10*/  @P1 FADD R0, RZ, -R0 ;  /* 0x80000000ff001221 */ /* 0x000fc80000000000 */
[----:B------:R-:W-:-:S04]  /*0b20*/  FADD R0, RZ, -R0 ;  /* 0x80000000ff007221 */ /* 0x000fc80000000000 */
[----:B------:R-:W-:-:S07]  /*0b30*/  FADD R3, R0, R3 ;  /* 0x0000000300037221 */ /* 0x000fce0000000000 */
.L_x_4:
[----:B------:R-:W0:Y:S02]  /*0b40*/  LDCU UR4, c[0x0][0x39c] ;  /* 0x00007380ff0477ac */ /* 0x000e240008000800 */
[----:B0-----:R-:W-:-:S09]  /*0b50*/  UISETP.GE.AND UP0, UPT, UR4, 0x1, UPT ;  /* 0x000000010400788c */ /* 0x001fd2000bf06270 */
[----:B------:R-:W-:Y:S05]  /*0b60*/  BRA.U !UP0, `(.L_x_7) ;  /* 0x0000000108447547 */ /* 0x000fea000b800000 */
[----:B------:R-:W0:Y:S01]  /*0b70*/  LDC R4, c[0x0][0x3e4] ;  /* 0x0000f900ff047b82 */ /* 0x000e220000000800 */
[----:B------:R-:W-:Y:S01]  /*0b80*/  HFMA2 R0, -RZ, RZ, 0, 6.020069122314453125e-06 ;  /* 0x00000065ff007431 */ /* 0x000fe200000001ff */
[----:B------:R-:W-:-:S05]  /*0b90*/  MOV R3, 0x7f800000 ;  /* 0x7f80000000037802 */ /* 0x000fca0000000f00 */
[----:B------:R-:W-:-:S04]  /*0ba0*/  FFMA R0, -R3, R0, 1 ;  /* 0x3f80000003007423 */ /* 0x000fc80000000100 */
[----:B------:R-:W-:Y:S01]  /*0bb0*/  FFMA R0, R0, -R3, -INF ;  /* 0xff80000000007423 */ /* 0x000fe20000000803 */
[----:B0-----:R-:W0:Y:S03]  /*0bc0*/  FCHK P0, R4, -1.4153114489680652416e-43 ;  /* 0x8000006504007902 */ /* 0x001e260000000000 */
[----:B------:R-:W-:-:S04]  /*0bd0*/  FFMA R3, R0, R4, RZ ;  /* 0x0000000400037223 */ /* 0x000fc800000000ff */
[----:B------:R-:W-:-:S04]  /*0be0*/  FFMA R2, R3, 1.4153114489680652416e-43, R4 ;  /* 0x0000006503027823 */ /* 0x000fc80000000004 */
[----:B------:R-:W-:Y:S01]  /*0bf0*/  FFMA R0, R0, R2, R3 ;  /* 0x0000000200007223 */ /* 0x000fe20000000003 */
[----:B0-----:R-:W-:Y:S06]  /*0c00*/  @!P0 BRA `(.L_x_8) ;  /* 0x0000000000108947 */ /* 0x001fec0003800000 */
[----:B------:R-:W0:Y:S01]  /*0c10*/  LDC R0, c[0x0][0x3e4] ;  /* 0x0000f900ff007b82 */ /* 0x000e220000000800 */
[----:B------:R-:W-:Y:S02]  /*0c20*/  MOV R5, 0x80000065 ;  /* 0x8000006500057802 */ /* 0x000fe40000000f00 */
[----:B------:R-:W-:-:S07]  /*0c30*/  MOV R2, 0xc50 ;  /* 0x00000c5000027802 */ /* 0x000fce0000000f00 */
[----:B0-----:R-:W-:Y:S05]  /*0c40*/  CALL.REL.NOINC `($__internal_0_$__cuda_sm3x_div_rn_noftz_f32_slowpath) ;  /* 0x0000000400e07944 */ /* 0x001fea0003c00000 */
.L_x_8:
[----:B------:R-:W0:Y:S01]  /*0c50*/  LDCU UR4, c[0x0][0x3e0] ;  /* 0x00007c00ff0477ac */ /* 0x000e220008000800 */
[----:B------:R-:W-:-:S04]  /*0c60*/  FADD R0, R0, -1.2611686178923353638e-44 ;  /* 0x8000000900007421 */ /* 0x000fc80000000000 */
[----:B0-----:R-:W-:-:S07]  /*0c70*/  FMUL R3, R0, UR4 ;  /* 0x0000000400037c20 */ /* 0x001fce0008400000 */
.L_x_7:
[----:B------:R-:W0:Y:S02]  /*0c80*/  LDCU UR5, c[0x0][0x3a0] ;  /* 0x00007400ff0577ac */ /* 0x000e240008000800 */
[----:B0-----:R-:W-:-:S09]  /*0c90*/  UISETP.GE.AND UP0, UPT, UR5, 0x1, UPT ;  /* 0x000000010500788c */ /* 0x001fd2000bf06270 */
[----:B------:R-:W-:Y:S05]  /*0ca0*/  BRA.U !UP0, `(.L_x_0) ;  /* 0x0000000508987547 */ /* 0x000fea000b800000 */
[----:B------:R-:W0:Y:S01]  /*0cb0*/  LDC R0, c[0x0][0x3f8] ;  /* 0x0000fe00ff007b82 */ /* 0x000e220000000800 */
[----:B------:R-:W-:Y:S01]  /*0cc0*/  MOV R7, 0x7f800000 ;  /* 0x7f80000000077802 */ /* 0x000fe20000000f00 */
[----:B------:R-:W-:Y:S02]  /*0cd0*/  UISETP.GE.U32.AND UP0, UPT, UR5, 0x4, UPT ;  /* 0x000000040500788c */ /* 0x000fe4000bf06070 */
[----:B------:R-:W-:-:S04]  /*0ce0*/  ULOP3.LUT UR4, UR5, 0x3, URZ, 0xc0, !UPT ;  /* 0x0000000305047892 */ /* 0x000fc8000f8ec0ff */
[----:B------:R-:W1:Y:S01]  /*0cf0*/  LDC.64 R4, c[0x0][0x3f0] ;  /* 0x0000fc00ff047b82 */ /* 0x000e620000000a00 */
[----:B0-----:R-:W-:-:S04]  /*0d00*/  FFMA R0, R7, R0, -1.4185000195457285034e-37 ;  /* 0x8241138307007423 */ /* 0x001fc80000000000 */
[----:B------:R-:W-:-:S04]  /*0d10*/  FMUL R0, R0, -1.08979998720000000000e+10 ;  /* 0xd022649200007820 */ /* 0x000fc80000400000 */
[----:B-1----:R-:W-:Y:S01]  /*0d20*/  FMUL R2, R0, R5 ;  /* 0x0000000500027220 */ /* 0x002fe20000400000 */
[----:B------:R-:W-:-:S03]  /*0d30*/  FMUL R0, R4, 9.8090892502737194965e-45 ;  /* 0x0000000704007820 */ /* 0x000fc60000400000 */
[----:B------:R-:W-:-:S04]  /*0d40*/  FADD R5, |R2|, -1.1703999919123670658e-36 ;  /* 0x83c7221c02057421 */ /* 0x000fc80000000200 */
[----:B------:R-:W-:Y:S01]  /*0d50*/  FMUL R0, R0, R5 ;  /* 0x0000000500007220 */ /* 0x000fe20000400000 */
[----:B------:R-:W-:Y:S06]  /*0d60*/  BRA.U !UP0, `(.L_x_9) ;  /* 0x0000000508447547 */ /* 0x000fec000b800000 */
[----:B------:R-:W0:Y:S01]  /*0d70*/  LDC.64 R4, c[0x0][0x3e8] ;  /* 0x0000fa00ff047b82 */ /* 0x000e220000000a00 */
[----:B------:R-:W-:-:S04]  /*0d80*/  ULOP3.LUT UR5, UR5, 0x7ffffffc, URZ, 0xc0, !UPT ;  /* 0x7ffffffc05057892 */ /* 0x000fc8000f8ec0ff */
[----:B------:R-:W-:-:S04]  /*0d90*/  UIADD3 UR5, UPT, UPT, -UR5, URZ, URZ ;  /* 0x000000ff05057290 */ /* 0x000fc8000fffe1ff */
[----:B------:R-:W-:-:S09]  /*0da0*/  UISETP.GE.AND UP0, UPT, UR5, URZ, UPT ;  /* 0x000000ff0500728c */ /* 0x000fd2000bf06270 */
[----:B------:R-:W-:Y:S05]  /*0db0*/  BRA.U UP0, `(.L_x_10) ;  /* 0x0000000500047547 */ /* 0x000fea000b800000 */
[----:B------:R-:W-:Y:S02]  /*0dc0*/  UIADD3 UR7, UPT, UPT, -UR5, URZ, URZ ;  /* 0x000000ff05077290 */ /* 0x000fe4000fffe1ff */
[----:B------:R-:W-:Y:S02]  /*0dd0*/  UPLOP3.LUT UP0, UPT, UPT, UPT, UPT, 0x80, 0x8 ;  /* 0x000000000008789c */ /* 0x000fe40003f0f070 */
[----:B------:R-:W-:-:S09]  /*0de0*/  UISETP.GT.AND UP1, UPT, UR7, 0xc, UPT ;  /* 0x0000000c0700788c */ /* 0x000fd2000bf24270 */
[----:B------:R-:W-:Y:S05]  /*0df0*/  BRA.U !UP1, `(.L_x_11) ;  /* 0x0000000109947547 */ /* 0x000fea000b800000 */
[----:B------:R-:W1:Y:S01]  /*0e00*/  LDC.64 R8, c[0x0][0x3e8] ;  /* 0x0000fa00ff087b82 */ /* 0x000e620000000a00 */
[----:B------:R-:W-:-:S11]  /*0e10*/  UPLOP3.LUT UP0, UPT, UPT, UPT, UPT, 0x40, 0x4 ;  /* 0x000000000004789c */ /* 0x000fd60003f0e870 */
.L_x_12:
[----:B-1----:R-:W-:Y:S01]  /*0e20*/  FFMA R3, R8, R9, R3 ;  /* 0x0000000908037223 */ /* 0x002fe20000000003 */
[----:B------:R-:W-:-:S03]  /*0e30*/  UIADD3 UR5, UPT, UPT, UR5, 0x10, URZ ;  /* 0x0000001005057890 */ /* 0x000fc6000fffe0ff */
[----:B------:R-:W-:Y:S01]  /*0e40*/  FADD R3, R0, R3 ;  /* 0x0000000300037221 */ /* 0x000fe20000000000 */
[----:B------:R-:W-:-:S03]  /*0e50*/  UISETP.GE.AND UP1, UPT, UR5, -0xc, UPT ;  /* 0xfffffff40500788c */ /* 0x000fc6000bf26270 */
[----:B------:R-:W-:-:S04]  /*0e60*/  FFMA R3, R8, R9, R3 ;  /* 0x0000000908037223 */ /* 0x000fc80000000003 */
[----:B------:R-:W-:-:S04]  /*0e70*/  FADD R3, R0, R3 ;  /* 0x0000000300037221 */ /* 0x000fc80000000000 */
        /* <DEDUP_REMOVED lines=27> */
[----:B------:R-:W-:Y:S01]  /*1030*/  FADD R3, R0, R3 ;  /* 0x0000000300037221 */ /* 0x000fe20000000000 */
[----:B------:R-:W-:Y:S06]  /*1040*/  BRA.U !UP1, `(.L_x_12) ;  /* 0xfffffffd09747547 */ /* 0x000fec000b83ffff */
.L_x_11:
[----:B------:R-:W-:-:S04]  /*1050*/  UIADD3 UR7, UPT, UPT, -UR5, URZ, URZ ;  /* 0x000000ff05077290 */ /* 0x000fc8000fffe1ff */
[----:B------:R-:W-:-:S09]  /*1060*/  UISETP.GT.AND UP1, UPT, UR7, 0x4, UPT ;  /* 0x000000040700788c */ /* 0x000fd2000bf24270 */
[----:B------:R-:W-:Y:S05]  /*1070*/  BRA.U !UP1, `(.L_x_13) ;  /* 0x00000001094c7547 */ /* 0x000fea000b800000 */
[----:B------:R-:W1:Y:S01]  /*1080*/  LDC.64 R8, c[0x0][0x3e8] ;  /* 0x0000fa00ff087b82 */ /* 0x000e620000000a00 */
[----:B------:R-:W-:Y:S02]  /*1090*/  UPLOP3.LUT UP0, UPT, UPT, UPT, UPT, 0x40, 0x4 ;  /* 0x000000000004789c */ /* 0x000fe40003f0e870 */
[----:B------:R-:W-:Y:S01]  /*10a0*/  UIADD3 UR5, UPT, UPT, UR5, 0x8, URZ ;  /* 0x0000000805057890 */ /* 0x000fe2000fffe0ff */
[----:B-1----:R-:W-:-:S04]  /*10b0*/  FFMA R3, R8, R9, R3 ;  /* 0x0000000908037223 */ /* 0x002fc80000000003 */
        /* <DEDUP_REMOVED lines=14> */
[----:B------:R-:W-:-:S07]  /*11a0*/  FADD R3, R0, R3 ;  /* 0x0000000300037221 */ /* 0x000fce0000000000 */
.L_x_13:
[----:B------:R-:W-:-:S09]  /*11b0*/  UISETP.NE.OR UP0, UPT, UR5, URZ, UP0 ;  /* 0x000000ff0500728c */ /* 0x000fd20008705670 */
[----:B------:R-:W-:Y:S05]  /*11c0*/  BRA.U !UP0, `(.L_x_9) ;  /* 0x00000001082c7547 */ /* 0x000fea000b800000 */
.L_x_10:
[----:B0-----:R-:W-:Y:S01]  /*11d0*/  FFMA R3, R4, R5, R3 ;  /* 0x0000000504037223 */ /* 0x001fe20000000003 */
[----:B------:R-:W-:-:S03]  /*11e0*/  UIADD3 UR5, UPT, UPT, UR5, 0x4, URZ ;  /* 0x0000000405057890 */ /* 0x000fc6000fffe0ff */
[----:B------:R-:W-:Y:S01]  /*11f0*/  FADD R3, R0, R3 ;  /* 0x0000000300037221 */ /* 0x000fe20000000000 */
[----:B------:R-:W-:-:S03]  /*1200*/  UISETP.NE.AND UP0, UPT, UR5, URZ, UPT ;  /* 0x000000ff0500728c */ /* 0x000fc6000bf05270 */
[----:B------:R-:W-:-:S04]  /*1210*/  FFMA R3, R4, R5, R3 ;  /* 0x0000000504037223 */ /* 0x000fc80000000003 */
[----:B------:R-:W-:-:S04]  /*1220*/  FADD R3, R0, R3 ;  /* 0x0000000300037221 */ /* 0x000fc80000000000 */
[----:B------:R-:W-:-:S04]  /*1230*/  FFMA R3, R4, R5, R3 ;  /* 0x0000000504037223 */ /* 0x000fc80000000003 */
[----:B------:R-:W-:-:S04]  /*1240*/  FADD R3, R0, R3 ;  /* 0x0000000300037221 */ /* 0x000fc80000000000 */
[----:B------:R-:W-:-:S04]  /*1250*/  FFMA R3, R4, R5, R3 ;  /* 0x0000000504037223 */ /* 0x000fc80000000003 */
[----:B------:R-:W-:Y:S01]  /*1260*/  FADD R3, R0, R3 ;  /* 0x0000000300037221 */ /* 0x000fe20000000000 */
[----:B------:R-:W-:Y:S06]  /*1270*/  BRA.U UP0, `(.L_x_10) ;  /* 0xfffffffd00d47547 */ /* 0x000fec000b83ffff */
.L_x_9:
[----:B------:R-:W-:-:S09]  /*1280*/  UISETP.NE.AND UP0, UPT, UR4, URZ, UPT ;  /* 0x000000ff0400728c */ /* 0x000fd2000bf05270 */
[----:B------:R-:W-:Y:S05]  /*1290*/  BRA.U !UP0, `(.L_x_0) ;  /* 0x00000001081c7547 */ /* 0x000fea000b800000 */
[----:B0-----:R-:W0:Y:S01]  /*12a0*/  LDC.64 R4, c[0x0][0x3e8] ;  /* 0x0000fa00ff047b82 */ /* 0x001e220000000a00 */
[----:B------:R-:W-:-:S12]  /*12b0*/  UIADD3 UR4, UPT, UPT, -UR4, URZ, URZ ;  /* 0x000000ff04047290 */ /* 0x000fd8000fffe1ff */
.L_x_14:
[----:B------:R-:W-:Y:S01]  /*12c0*/  UIADD3 UR4, UPT, UPT, UR4, 0x1, URZ ;  /* 0x0000000104047890 */ /* 0x000fe2000fffe0ff */
[----:B0-----:R-:W-:-:S03]  /*12d0*/  FFMA R3, R4, R5, R3 ;  /* 0x0000000504037223 */ /* 0x001fc60000000003 */
[----:B------:R-:W-:Y:S01]  /*12e0*/  UISETP.NE.AND UP0, UPT, UR4, URZ, UPT ;  /* 0x000000ff0400728c */ /* 0x000fe2000bf05270 */
[----:B------:R-:W-:-:S08]  /*12f0*/  FADD R3, R0, R3 ;  /* 0x0000000300037221 */ /* 0x000fd00000000000 */
[----:B------:R-:W-:Y:S05]  /*1300*/  BRA.U UP0, `(.L_x_14) ;  /* 0xfffffffd00ec7547 */ /* 0x000fea000b83ffff */
.L_x_0:
[----:B------:R-:W1:Y:S01]  /*1310*/  F2F.F64.F32 R2, R3 ;  /* 0x0000000300027310 */ /* 0x000e620000201800 */
[----:B------:R-:W-:Y:S01]  /*1320*/  MOV R0, 0x0 ;  /* 0x0000000000007802 */ /* 0x000fe20000000f00 */
[----:B------:R-:W0:Y:S01]  /*1330*/  LDCU.64 UR4, c[0x4][0x8] ;  /* 0x01000100ff0477ac */ /* 0x000e220008000a00 */
[----:B------:R-:W-:Y:S02]  /*1340*/  IADD3 R6, P0, P1, R1, 0x20, R6 ;  /* 0x0000002001067810 */ /* 0x000fe4000791e006 */
[----:B------:R2:W3:Y:S02]  /*1350*/  LDC.64 R8, c[0x4][R0] ;  /* 0x0100000000087b82 */ /* 0x0004e40000000a00 */
[----:B------:R-:W-:Y:S01]  /*1360*/  IADD3.X R7, PT, PT, RZ, UR6, RZ, P0, P1 ;  /* 0x00000006ff077c10 */ /* 0x000fe200087e24ff */
[----:B-1----:R2:W-:Y:S01]  /*1370*/  STL.64 [R1+0x20], R2 ;  /* 0x0000200201007387 */ /* 0x0025e20000100a00 */
[----:B0-----:R-:W-:Y:S02]  /*1380*/  MOV R4, UR4 ;  /* 0x0000000400047c02 */ /* 0x001fe40008000f00 */
[----:B------:R-:W-:-:S07]  /*1390*/  MOV R5, UR5 ;  /* 0x0000000500057c02 */ /* 0x000fce0008000f00 */
[----:B------:R-:W-:-:S07]  /*13a0*/  LEPC R20, `(.L_x_15) ;  /* 0x000000001014794e */ /* 0x000fce0000000000 */
[----:B--23--:R-:W-:Y:S05]  /*13b0*/  CALL.ABS.NOINC R8 ;  /* 0x0000000008007343 */ /* 0x00cfea0003c00000 */
.L_x_15:
[----:B------:R-:W-:Y:S05]  /*13c0*/  EXIT ;  /* 0x000000000000794d */ /* 0x000fea0003800000 */
        .weak           $__internal_0_$__cuda_sm3x_div_rn_noftz_f32_slowpath
        .type           $__internal_0_$__cuda_sm3x_div_rn_noftz_f32_slowpath,@function
        .size           $__internal_0_$__cuda_sm3x_div_rn_noftz_f32_slowpath,(.L_x_25 - $__internal_0_$__cuda_sm3x_div_rn_noftz_f32_slowpath)
$__internal_0_$__cuda_sm3x_div_rn_noftz_f32_slowpath:
[----:B------:R-:W-:Y:S02]  /*13d0*/  SHF.R.U32.HI R7, RZ, 0x17, R5 ;  /* 0x00000017ff077819 */ /* 0x000fe40000011605 */
[----:B------:R-:W-:Y:S02]  /*13e0*/  SHF.R.U32.HI R4, RZ, 0x17, R0 ;  /* 0x00000017ff047819 */ /* 0x000fe40000011600 */
[----:B------:R-:W-:Y:S02]  /*13f0*/  LOP3.LUT R12, R7, 0xff, RZ, 0xc0, !PT ;  /* 0x000000ff070c7812 */ /* 0x000fe400078ec0ff */
[----:B------:R-:W-:Y:S02]  /*1400*/  LOP3.LUT R10, R4, 0xff, RZ, 0xc0, !PT ;  /* 0x000000ff040a7812 */ /* 0x000fe400078ec0ff */
[----:B------:R-:W-:Y:S02]  /*1410*/  IADD3 R8, PT, PT, R12, -0x1, RZ ;  /* 0xffffffff0c087810 */ /* 0x000fe40007ffe0ff */
[----:B------:R-:W-:-:S02]  /*1420*/  IADD3 R7, PT, PT, R10, -0x1, RZ ;  /* 0xffffffff0a077810 */ /* 0x000fc40007ffe0ff */
[----:B------:R-:W-:-:S04]  /*1430*/  ISETP.GT.U32.AND P0, PT, R8, 0xfd, PT ;  /* 0x000000fd0800780c */ /* 0x000fc80003f04070 */
[----:B------:R-:W-:-:S13]  /*1440*/  ISETP.GT.U32.OR P0, PT, R7, 0xfd, P0 ;  /* 0x000000fd0700780c */ /* 0x000fda0000704470 */
[----:B------:R-:W-:Y:S01]  /*1450*/  @!P0 MOV R4, RZ ;  /* 0x000000ff00048202 */ /* 0x000fe20000000f00 */
[----:B------:R-:W-:Y:S06]  /*1460*/  @!P0 BRA `(.L_x_16) ;  /* 0x00000000005c8947 */ /* 0x000fec0003800000 */
[----:B------:R-:W-:Y:S02]  /*1470*/  FSETP.GTU.FTZ.AND P0, PT, |R0|, +INF , PT ;  /* 0x7f8000000000780b */ /* 0x000fe40003f1c200 */
[----:B------:R-:W-:-:S04]  /*1480*/  FSETP.GTU.FTZ.AND P1, PT, |R5|, +INF , PT ;  /* 0x7f8000000500780b */ /* 0x000fc80003f3c200 */
[----:B------:R-:W-:-:S13]  /*1490*/  PLOP3.LUT P0, PT, P0, P1, PT, 0xf8, 0x8f ;  /* 0x00000000008f781c */ /* 0x000fda0000703f70 */
[----:B------:R-:W-:Y:S05]  /*14a0*/  @P0 BRA `(.L_x_17) ;  /* 0x0000000400440947 */ /* 0x000fea0003800000 */
[----:B------:R-:W-:-:S13]  /*14b0*/  LOP3.LUT P0, RZ, R5, 0x7fffffff, R0, 0xc8, !PT ;  /* 0x7fffffff05ff7812 */ /* 0x000fda000780c800 */
[----:B------:R-:W-:Y:S05]  /*14c0*/  @!P0 BRA `(.L_x_18) ;  /* 0x0000000400348947 */ /* 0x000fea0003800000 */
[C---:B------:R-:W-:Y:S02]  /*14d0*/  FSETP.NEU.FTZ.AND P2, PT, |R0|.reuse, +INF , PT ;  /* 0x7f8000000000780b */ /* 0x040fe40003f5d200 */
[----:B------:R-:W-:Y:S02]  /*14e0*/  FSETP.NEU.FTZ.AND P1, PT, |R5|, +INF , PT ;  /* 0x7f8000000500780b */ /* 0x000fe40003f3d200 */
[----:B------:R-:W-:-:S11]  /*14f0*/  FSETP.NEU.FTZ.AND P0, PT, |R0|, +INF , PT ;  /* 0x7f8000000000780b */ /* 0x000fd60003f1d200 */
[----:B------:R-:W-:Y:S05]  /*1500*/  @!P1 BRA !P2, `(.L_x_18) ;  /* 0x0000000400249947 */ /* 0x000fea0005000000 */
[----:B------:R-:W-:-:S04]  /*1510*/  LOP3.LUT P2, RZ, R0, 0x7fffffff, RZ, 0xc0, !PT ;  /* 0x7fffffff00ff7812 */ /* 0x000fc8000784c0ff */
[----:B------:R-:W-:-:S13]  /*1520*/  PLOP3.LUT P1, PT, P1, P2, PT, 0x2f, 0xf2 ;  /* 0x0000000000f2781c */ /* 0x000fda0000f24577 */
[----:B------:R-:W-:Y:S05]  /*1530*/  @P1 BRA `(.L_x_19) ;  /* 0x0000000400101947 */ /* 0x000fea0003800000 */
[----:B------:R-:W-:-:S04]  /*1540*/  LOP3.LUT P1, RZ, R5, 0x7fffffff, RZ, 0xc0, !PT ;  /* 0x7fffffff05ff7812 */ /* 0x000fc8000782c0ff */
[----:B------:R-:W-:-:S13]  /*1550*/  PLOP3.LUT P0, PT, P0, P1, PT, 0x2f, 0xf2 ;  /* 0x0000000000f2781c */ /* 0x000fda0000702577 */
[----:B------:R-:W-:Y:S05]  /*1560*/  @P0 BRA `(.L_x_20) ;  /* 0x0000000000f80947 */ /* 0x000fea0003800000 */
[----:B------:R-:W-:Y:S02]  /*1570*/  ISETP.GE.AND P0, PT, R7, RZ, PT ;  /* 0x000000ff0700720c */ /* 0x000fe40003f06270 */
[----:B------:R-:W-:-:S11]  /*1580*/  ISETP.GE.AND P1, PT, R8, RZ, PT ;  /* 0x000000ff0800720c */ /* 0x000fd60003f26270 */
[----:B------:R-:W-:Y:S01]  /*1590*/  @P0 MOV R4, RZ ;  /* 0x000000ff00040202 */ /* 0x000fe20000000f00 */
[----:B------:R-:W-:Y:S01]  /*15a0*/  @!P0 FFMA R0, R0, 1.84467440737095516160e+19, RZ ;  /* 0x5f80000000008823 */ /* 0x000fe200000000ff */
[----:B------:R-:W-:Y:S01]  /*15b0*/  @!P0 MOV R4, 0xffffffc0 ;  /* 0xffffffc000048802 */ /* 0x000fe20000000f00 */
[----:B------:R-:W-:-:S03]  /*15c0*/  @!P1 FFMA R5, R5, 1.84467440737095516160e+19, RZ ;  /* 0x5f80000005059823 */ /* 0x000fc600000000ff */
[----:B------:R-:W-:-:S07]  /*15d0*/  @!P1 IADD3 R4, PT, PT, R4, 0x40, RZ ;  /* 0x0000004004049810 */ /* 0x000fce0007ffe0ff */
.L_x_16:
[----:B------:R-:W-:-:S04]  /*15e0*/  LEA R8, R12, 0xc0800000, 0x17 ;  /* 0xc08000000c087811 */ /* 0x000fc800078eb8ff */
[----:B------:R-:W-:Y:S02]  /*15f0*/  IADD3 R8, PT, PT, -R8, R5, RZ ;  /* 0x0000000508087210 */ /* 0x000fe40007ffe1ff */
[----:B------:R-:W-:Y:S02]  /*1600*/  IADD3 R5, PT, PT, R10, -0x7f, RZ ;  /* 0xffffff810a057810 */ /* 0x000fe40007ffe0ff */
[----:B------:R-:W0:Y:S01]  /*1610*/  MUFU.RCP R7, R8 ;  /* 0x0000000800077308 */ /* 0x000e220000001000 */
[----:B------:R-:W-:Y:S02]  /*1620*/  FADD.FTZ R9, -R8, -RZ ;  /* 0x800000ff08097221 */ /* 0x000fe40000010100 */
[----:B------:R-:W-:Y:S02]  /*1630*/  IMAD R0, R5, -0x800000, R0 ;  /* 0xff80000005007824 */ /* 0x000fe400078e0200 */
[----:B0-----:R-:W-:-:S04]  /*1640*/  FFMA R10, R7, R9, 1 ;  /* 0x3f800000070a7423 */ /* 0x001fc80000000009 */
[----:B------:R-:W-:-:S04]  /*1650*/  FFMA R14, R7, R10, R7 ;  /* 0x0000000a070e7223 */ /* 0x000fc80000000007 */
[----:B------:R-:W-:-:S04]  /*1660*/  FFMA R7, R0, R14, RZ ;  /* 0x0000000e00077223 */ /* 0x000fc800000000ff */
[----:B------:R-:W-:-:S04]  /*1670*/  FFMA R10, R9, R7, R0 ;  /* 0x00000007090a7223 */ /* 0x000fc80000000000 */
[----:B------:R-:W-:Y:S01]  /*1680*/  FFMA R11, R14, R10, R7 ;  /* 0x0000000a0e0b7223 */ /* 0x000fe20000000007 */
[----:B------:R-:W-:-:S03]  /*1690*/  IADD3 R7, PT, PT, R5, 0x7f, -R12 ;  /* 0x0000007f05077810 */ /* 0x000fc60007ffe80c */
[----:B------:R-:W-:Y:S01]  /*16a0*/  FFMA R10, R9, R11, R0 ;  /* 0x0000000b090a7223 */ /* 0x000fe20000000000 */
[----:B------:R-:W-:-:S03]  /*16b0*/  IADD3 R7, PT, PT, R7, R4, RZ ;  /* 0x0000000407077210 */ /* 0x000fc60007ffe0ff */
[----:B------:R-:W-:-:S05]  /*16c0*/  FFMA R0, R14, R10, R11 ;  /* 0x0000000a0e007223 */ /* 0x000fca000000000b */
[----:B------:R-:W-:-:S04]  /*16d0*/  SHF.R.U32.HI R5, RZ, 0x17, R0 ;  /* 0x00000017ff057819 */ /* 0x000fc80000011600 */
[----:B------:R-:W-:-:S04]  /*16e0*/  LOP3.LUT R5, R5, 0xff, RZ, 0xc0, !PT ;  /* 0x000000ff05057812 */ /* 0x000fc800078ec0ff */
[----:B------:R-:W-:-:S04]  /*16f0*/  IADD3 R9, PT, PT, R5, R7, RZ ;  /* 0x0000000705097210 */ /* 0x000fc80007ffe0ff */
[----:B------:R-:W-:-:S04]  /*1700*/  IADD3 R4, PT, PT, R9, -0x1, RZ ;  /* 0xffffffff09047810 */ /* 0x000fc80007ffe0ff */
[----:B------:R-:W-:-:S13]  /*1710*/  ISETP.GE.U32.AND P0, PT, R4, 0xfe, PT ;  /* 0x000000fe0400780c */ /* 0x000fda0003f06070 */
[----:B------:R-:W-:Y:S05]  /*1720*/  @!P0 BRA `(.L_x_21) ;  /* 0x0000000000808947 */ /* 0x000fea0003800000 */
[----:B------:R-:W-:-:S13]  /*1730*/  ISETP.GT.AND P0, PT, R9, 0xfe, PT ;  /* 0x000000fe0900780c */ /* 0x000fda0003f04270 */
[----:B------:R-:W-:Y:S05]  /*1740*/  @P0 BRA `(.L_x_22) ;  /* 0x00000000006c0947 */ /* 0x000fea0003800000 */
[----:B------:R-:W-:-:S13]  /*1750*/  ISETP.GE.AND P0, PT, R9, 0x1, PT ;  /* 0x000000010900780c */ /* 0x000fda0003f06270 */
[----:B------:R-:W-:Y:S05]  /*1760*/  @P0 BRA `(.L_x_23) ;  /* 0x0000000000980947 */ /* 0x000fea0003800000 */
[----:B------:R-:W-:Y:S02]  /*1770*/  ISETP.GE.AND P0, PT, R9, -0x18, PT ;  /* 0xffffffe80900780c */ /* 0x000fe40003f06270 */
[----:B------:R-:W-:-:S11]  /*1780*/  LOP3.LUT R0, R0, 0x80000000, RZ, 0xc0, !PT ;  /* 0x8000000000007812 */ /* 0x000fd600078ec0ff */
[----:B------:R-:W-:Y:S05]  /*1790*/  @!P0 BRA `(.L_x_23) ;  /* 0x00000000008c8947 */ /* 0x000fea0003800000 */
[CCC-:B------:R-:W-:Y:S01]  /*17a0*/  FFMA.RZ R4, R14.reuse, R10.reuse, R11.reuse ;  /* 0x0000000a0e047223 */ /* 0x1c0fe2000000c00b */
[C---:B------:R-:W-:Y:S01]  /*17b0*/  IADD3 R8, PT, PT, R9.reuse, 0x20, RZ ;  /* 0x0000002009087810 */ /* 0x040fe20007ffe0ff */
[-CC-:B------:R-:W-:Y:S01]  /*17c0*/  FFMA.RM R5, R14, R10.reuse, R11.reuse ;  /* 0x0000000a0e057223 */ /* 0x180fe2000000400b */
[C---:B------:R-:W-:Y:S02]  /*17d0*/  ISETP.NE.AND P2, PT, R9.reuse, RZ, PT ;  /* 0x000000ff0900720c */ /* 0x040fe40003f45270 */
[----:B------:R-:W-:Y:S01]  /*17e0*/  LOP3.LUT R7, R4, 0x7fffff, RZ, 0xc0, !PT ;  /* 0x007fffff04077812 */ /* 0x000fe200078ec0ff */
[----:B------:R-:W-:Y:S01]  /*17f0*/  FFMA.RP R4, R14, R10, R11 ;  /* 0x0000000a0e047223 */ /* 0x000fe2000000800b */
[----:B------:R-:W-:Y:S02]  /*1800*/  ISETP.NE.AND P1, PT, R9, RZ, PT ;  /* 0x000000ff0900720c */ /* 0x000fe40003f25270 */
[----:B------:R-:W-:Y:S02]  /*1810*/  LOP3.LUT R7, R7, 0x800000, RZ, 0xfc, !PT ;  /* 0x0080000007077812 */ /* 0x000fe400078efcff */
[----:B------:R-:W-:-:S02]  /*1820*/  IADD3 R9, PT, PT, -R9, RZ, RZ ;  /* 0x000000ff09097210 */ /* 0x000fc40007ffe1ff */
[----:B------:R-:W-:Y:S02]  /*1830*/  SHF.L.U32 R8, R7, R8, RZ ;  /* 0x0000000807087219 */ /* 0x000fe400000006ff */
[----:B------:R-:W-:Y:S02]  /*1840*/  FSETP.NEU.FTZ.AND P0, PT, R4, R5, PT ;  /* 0x000000050400720b */ /* 0x000fe40003f1d000 */
[----:B------:R-:W-:Y:S02]  /*1850*/  SEL R4, R9, RZ, P2 ;  /* 0x000000ff09047207 */ /* 0x000fe40001000000 */
[----:B------:R-:W-:Y:S02]  /*1860*/  ISETP.NE.AND P1, PT, R8, RZ, P1 ;  /* 0x000000ff0800720c */ /* 0x000fe40000f25270 */
[----:B------:R-:W-:Y:S02]  /*1870*/  SHF.R.U32.HI R4, RZ, R4, R7 ;  /* 0x00000004ff047219 */ /* 0x000fe40000011607 */
[----:B------:R-:W-:-:S02]  /*1880*/  PLOP3.LUT P0, PT, P0, P1, PT, 0xf8, 0x8f ;  /* 0x00000000008f781c */ /* 0x000fc40000703f70 */
[----:B------:R-:W-:Y:S02]  /*1890*/  SHF.R.U32.HI R8, RZ, 0x1, R4 ;  /* 0x00000001ff087819 */ /* 0x000fe40000011604 */
[----:B------:R-:W-:-:S04]  /*18a0*/  SEL R5, RZ, 0x1, !P0 ;  /* 0x00000001ff057807 */ /* 0x000fc80004000000 */
[----:B------:R-:W-:-:S04]  /*18b0*/  LOP3.LUT R5, R5, 0x1, R8, 0xf8, !PT ;  /* 0x0000000105057812 */ /* 0x000fc800078ef808 */
[----:B------:R-:W-:-:S04]  /*18c0*/  LOP3.LUT R5, R5, R4, RZ, 0xc0, !PT ;  /* 0x0000000405057212 */ /* 0x000fc800078ec0ff */
[----:B------:R-:W-:-:S04]  /*18d0*/  IADD3 R5, PT, PT, R8, R5, RZ ;  /* 0x0000000508057210 */ /* 0x000fc80007ffe0ff */
[----:B------:R-:W-:Y:S01]  /*18e0*/  LOP3.LUT R0, R5, R0, RZ, 0xfc, !PT ;  /* 0x0000000005007212 */ /* 0x000fe200078efcff */
[----:B------:R-:W-:Y:S06]  /*18f0*/  BRA `(.L_x_23) ;  /* 0x0000000000347947 */ /* 0x000fec0003800000 */
.L_x_22:
[----:B------:R-:W-:-:S04]  /*1900*/  LOP3.LUT R0, R0, 0x80000000, RZ, 0xc0, !PT ;  /* 0x8000000000007812 */ /* 0x000fc800078ec0ff */
[----:B------:R-:W-:Y:S01]  /*1910*/  LOP3.LUT R0, R0, 0x7f800000, RZ, 0xfc, !PT ;  /* 0x7f80000000007812 */ /* 0x000fe200078efcff */
[----:B------:R-:W-:Y:S06]  /*1920*/  BRA `(.L_x_23) ;  /* 0x0000000000287947 */ /* 0x000fec0003800000 */
.L_x_21:
[----:B------:R-:W-:Y:S01]  /*1930*/  LEA R0, R7, R0, 0x17 ;  /* 0x0000000007007211 */ /* 0x000fe200078eb8ff */
[----:B------:R-:W-:Y:S06]  /*1940*/  BRA `(.L_x_23) ;  /* 0x0000000000207947 */ /* 0x000fec0003800000 */
.L_x_20:
[----:B------:R-:W-:-:S04]  /*1950*/  LOP3.LUT R0, R5, 0x80000000, R0, 0x48, !PT ;  /* 0x8000000005007812 */ /* 0x000fc800078e4800 */
[----:B------:R-:W-:Y:S01]  /*1960*/  LOP3.LUT R0, R0, 0x7f800000, RZ, 0xfc, !PT ;  /* 0x7f80000000007812 */ /* 0x000fe200078efcff */
[----:B------:R-:W-:Y:S06]  /*1970*/  BRA `(.L_x_23) ;  /* 0x0000000000147947 */ /* 0x000fec0003800000 */
.L_x_19:
[----:B------:R-:W-:Y:S01]  /*1980*/  LOP3.LUT R0, R5, 0x80000000, R0, 0x48, !PT ;  /* 0x8000000005007812 */ /* 0x000fe200078e4800 */
[----:B------:R-:W-:Y:S06]  /*1990*/  BRA `(.L_x_23) ;  /* 0x00000000000c7947 */ /* 0x000fec0003800000 */
.L_x_18:
[----:B------:R-:W0:Y:S01]  /*19a0*/  MUFU.RSQ R0, -QNAN ;  /* 0xffc0000000007908 */ /* 0x000e220000001400 */
[----:B------:R-:W-:Y:S05]  /*19b0*/  BRA `(.L_x_23) ;  /* 0x0000000000047947 */ /* 0x000fea0003800000 */
.L_x_17:
[----:B------:R-:W-:-:S07]  /*19c0*/  FADD.FTZ R0, R0, R5 ;  /* 0x0000000500007221 */ /* 0x000fce0000010000 */
.L_x_23:
[----:B------:R-:W-:Y:S01]  /*19d0*/  HFMA2 R5, -RZ, RZ, 0, 0 ;  /* 0x00000000ff057431 */ /* 0x000fe200000001ff */
[----:B------:R-:W-:-:S04]  /*19e0*/  MOV R4, R2 ;  /* 0x0000000200047202 */ /* 0x000fc80000000f00 */
[----:B0-----:R-:W-:Y:S05]  /*19f0*/  RET.REL.NODEC R4 `(_Z7computefffffffiiffffffffffffffffffffff) ;  /* 0xffffffe404807950 */ /* 0x001fea0003c3ffff */
.L_x_24:
[----:B------:R-:W-:-:S00]  /*1a00*/  BRA `(.L_x_24) ;  /* 0xfffffffc00fc7947 */ /* 0x000fc0000383ffff */
[----:B------:R-:W-:-:S00]  /*1a10*/  NOP ;  /* 0x0000000000007918 */ /* 0x000fc00000000000 */
        /* <DEDUP_REMOVED lines=14> */
.L_x_25:


//--------------------- .nv.global.init           --------------------------
	.section	.nv.global.init,"aw",@progbits
	.align	4
.nv.global.init:
	.type		__cudart_i2opi_f,@object
	.size		__cudart_i2opi_f,($str - __cudart_i2opi_f)
__cudart_i2opi_f:
        /*0000*/ 	.byte	0x41, 0x90, 0x43, 0x3c, 0x99, 0x95, 0x62, 0xdb, 0xc0, 0xdd, 0x34, 0xf5, 0xd1, 0x57, 0x27, 0xfc
        /*0010*/ 	.byte	0x29, 0x15, 0x44, 0x4e, 0x6e, 0x83, 0xf9, 0xa2
	.type		$str,@object
	.size		$str,(.L_0 - $str)
$str:
        /*0018*/ 	.byte	0x25, 0x2e, 0x31, 0x37, 0x67, 0x0a, 0x00
.L_0:


//--------------------- .nv.shared.reserved.0     --------------------------
	.section	.nv.shared.reserved.0,"aw",@nobits
	.weak		__nv_reservedSMEM_offset_0_alias
	.size		__nv_reservedSMEM_offset_0_alias, 0, 64
	.other		__nv_reservedSMEM_offset_0_alias,@"STO_CUDA_RESERVED_SHARED STV_DEFAULT"
__nv_reservedSMEM_offset_0_alias:
	.zero		0
	.zero		64


//--------------------- .nv.constant0._Z7computefffffffiiffffffffffffffffffffff --------------------------
	.section	.nv.constant0._Z7computefffffffiiffffffffffffffffffffff,"a",@progbits
	.sectionflags	@""
	.align	4
.nv.constant0._Z7computefffffffiiffffffffffffffffffffff:
	.zero		1020


//--------------------- SYMBOLS --------------------------

	.type		.nv.reservedSmem.offset0,@object
	.size		.nv.reservedSmem.offset0,0x4
	.type		vprintf,@function
